//
// Generated by NVIDIA NVVM Compiler
//
// Compiler Build ID: CL-36424714
// Cuda compilation tools, release 13.0, V13.0.88
// Based on NVVM 20.0.0
//

.version 9.0
.target sm_100
.address_size 64

	// .globl	_Z10initializei
.extern .func  (.param .b32 func_retval0) vprintf
(
	.param .b64 vprintf_param_0,
	.param .b64 vprintf_param_1
)
;
.extern .shared .align 16 .b8 sharedMemory[];
.global .align 1 .b8 $str[17] = {32, 32, 32, 32, 102, 105, 108, 108, 32, 37, 108, 100, 32, 37, 103, 10};
.global .align 1 .b8 $str$1[15] = {104, 101, 114, 101, 32, 37, 103, 32, 37, 103, 32, 37, 103, 10};
.global .align 1 .b8 $str$2[20] = {32, 32, 32, 32, 101, 120, 116, 114, 97, 99, 116, 32, 37, 108, 100, 32, 37, 103, 10};

.visible .entry _Z10initializei(
	.param .u32 _Z10initializei_param_0
)
{
	.reg .b32 	%r<11>;
	.reg .b64 	%rd<7>;

	ld.param.s32 	%rd1, [_Z10initializei_param_0];
	mov.u32 	%r1, sharedMemory;
	cvt.u64.u32 	%rd2, %r1;
	cvta.shared.u64 	%rd3, %rd2;
	add.s64 	%rd4, %rd1, %rd3;
	mov.u32 	%r2, %tid.x;
	mov.u32 	%r3, %tid.y;
	mov.u32 	%r4, %ntid.x;
	mov.u32 	%r5, %tid.z;
	mov.u32 	%r6, %ntid.y;
	mad.lo.s32 	%r7, %r6, %r5, %r3;
	mad.lo.s32 	%r8, %r7, %r4, %r2;
	shl.b32 	%r9, %r8, 2;
	cvt.u64.u32 	%rd5, %r9;
	add.s64 	%rd6, %rd4, %rd5;
	mov.b32 	%r10, 0;
	st.u32 	[%rd6], %r10;
	ret;

}
	// .globl	_Z7fillAlliPfS_S_
.visible .entry _Z7fillAlliPfS_S_(
	.param .u32 _Z7fillAlliPfS_S__param_0,
	.param .u64 .ptr .align 1 _Z7fillAlliPfS_S__param_1,
	.param .u64 .ptr .align 1 _Z7fillAlliPfS_S__param_2,
	.param .u64 .ptr .align 1 _Z7fillAlliPfS_S__param_3
)
{
	.local .align 16 .b8 	__local_depot1[48];
	.reg .b64 	%SP;
	.reg .b64 	%SPL;
	.reg .b32 	%r<25>;
	.reg .b32 	%f<10>;
	.reg .b64 	%rd<26>;
	.reg .b64 	%fd<5>;

	mov.u64 	%SPL, __local_depot1;
	cvta.local.u64 	%SP, %SPL;
	ld.param.s32 	%rd1, [_Z7fillAlliPfS_S__param_0];
	ld.param.u64 	%rd2, [_Z7fillAlliPfS_S__param_1];
	ld.param.u64 	%rd3, [_Z7fillAlliPfS_S__param_2];
	ld.param.u64 	%rd4, [_Z7fillAlliPfS_S__param_3];
	cvta.to.global.u64 	%rd5, %rd4;
	cvta.to.global.u64 	%rd6, %rd3;
	cvta.to.global.u64 	%rd7, %rd2;
	add.u64 	%rd8, %SP, 0;
	add.u64 	%rd9, %SPL, 0;
	add.u64 	%rd10, %SP, 16;
	add.u64 	%rd11, %SPL, 16;
	ld.global.f32 	%f1, [%rd7];
	cvt.f64.f32 	%fd1, %f1;
	ld.global.f32 	%f2, [%rd6];
	cvt.f64.f32 	%fd2, %f2;
	ld.global.f32 	%f3, [%rd5];
	cvt.f64.f32 	%fd3, %f3;
	st.local.f64 	[%rd11], %fd1;
	st.local.f64 	[%rd11+8], %fd2;
	st.local.f64 	[%rd11+16], %fd3;
	mov.u64 	%rd12, $str$1;
	cvta.global.u64 	%rd13, %rd12;
	{ // callseq 0, 0
	.param .b64 param0;
	st.param.b64 	[param0], %rd13;
	.param .b64 param1;
	st.param.b64 	[param1], %rd10;
	.param .b32 retval0;
	call.uni (retval0), 
	vprintf, 
	(
	param0, 
	param1
	);
	ld.param.b32 	%r1, [retval0];
	} // callseq 0
	mov.u32 	%r3, %tid.x;
	mov.u32 	%r4, %tid.y;
	mov.u32 	%r5, %ntid.x;
	mov.u32 	%r6, %tid.z;
	mov.u32 	%r7, %ntid.y;
	mad.lo.s32 	%r8, %r7, %r6, %r4;
	mad.lo.s32 	%r9, %r8, %r5, %r3;
	mov.u32 	%r10, %ctaid.x;
	mov.u32 	%r11, %ctaid.y;
	mov.u32 	%r12, %nctaid.x;
	mov.u32 	%r13, %ctaid.z;
	mov.u32 	%r14, %nctaid.y;
	mad.lo.s32 	%r15, %r14, %r13, %r11;
	mad.lo.s32 	%r16, %r15, %r12, %r10;
	mul.lo.s32 	%r17, %r5, %r7;
	mov.u32 	%r18, %ntid.z;
	mul.lo.s32 	%r19, %r17, %r18;
	mad.lo.s32 	%r20, %r19, %r16, %r9;
	mul.wide.s32 	%rd14, %r20, 4;
	add.s64 	%rd15, %rd7, %rd14;
	ld.global.f32 	%f4, [%rd15];
	add.s64 	%rd16, %rd6, %rd14;
	ld.global.f32 	%f5, [%rd16];
	add.s64 	%rd17, %rd5, %rd14;
	ld.global.f32 	%f6, [%rd17];
	mov.u32 	%r21, sharedMemory;
	cvt.u64.u32 	%rd18, %r21;
	cvta.shared.u64 	%rd19, %rd18;
	add.s64 	%rd20, %rd1, %rd19;
	shl.b32 	%r22, %r9, 2;
	cvt.u64.u32 	%rd21, %r22;
	add.s64 	%rd22, %rd20, %rd21;
	add.f32 	%f7, %f4, %f5;
	ld.f32 	%f8, [%rd22];
	fma.rn.f32 	%f9, %f6, %f7, %f8;
	st.f32 	[%rd22], %f9;
	cvt.f64.f32 	%fd4, %f9;
	mov.b64 	%rd23, %fd4;
	st.local.v2.u64 	[%rd9], {%rd22, %rd23};
	mov.u64 	%rd24, $str;
	cvta.global.u64 	%rd25, %rd24;
	{ // callseq 1, 0
	.param .b64 param0;
	st.param.b64 	[param0], %rd25;
	.param .b64 param1;
	st.param.b64 	[param1], %rd8;
	.param .b32 retval0;
	call.uni (retval0), 
	vprintf, 
	(
	param0, 
	param1
	);
	ld.param.b32 	%r23, [retval0];
	} // callseq 1
	ret;

}
	// .globl	_Z16extractFromBlockiiP5Wacky
.visible .entry _Z16extractFromBlockiiP5Wacky(
	.param .u32 _Z16extractFromBlockiiP5Wacky_param_0,
	.param .u32 _Z16extractFromBlockiiP5Wacky_param_1,
	.param .u64 .ptr .align 1 _Z16extractFromBlockiiP5Wacky_param_2
)
{
	.local .align 16 .b8 	__local_depot2[16];
	.reg .b64 	%SP;
	.reg .b64 	%SPL;
	.reg .pred 	%p<10>;
	.reg .b32 	%r<59>;
	.reg .b32 	%f<61>;
	.reg .b64 	%rd<59>;
	.reg .b64 	%fd<16>;

	mov.u64 	%SPL, __local_depot2;
	cvta.local.u64 	%SP, %SPL;
	ld.param.u32 	%r12, [_Z16extractFromBlockiiP5Wacky_param_0];
	ld.param.u32 	%r13, [_Z16extractFromBlockiiP5Wacky_param_1];
	ld.param.u64 	%rd7, [_Z16extractFromBlockiiP5Wacky_param_2];
	cvta.to.global.u64 	%rd8, %rd7;
	add.u64 	%rd9, %SP, 0;
	add.u64 	%rd1, %SPL, 0;
	mov.u32 	%r14, %ctaid.x;
	mov.u32 	%r15, %ctaid.y;
	mov.u32 	%r16, %nctaid.x;
	mov.u32 	%r17, %ctaid.z;
	mov.u32 	%r18, %nctaid.y;
	mad.lo.s32 	%r19, %r18, %r17, %r15;
	mad.lo.s32 	%r20, %r19, %r16, %r14;
	mul.wide.s32 	%rd10, %r20, 4;
	add.s64 	%rd2, %rd8, %rd10;
	mov.b32 	%r21, 0;
	st.global.u32 	[%rd2], %r21;
	setp.lt.s32 	%p1, %r13, 1;
	@%p1 bra 	$L__BB2_12;
	cvt.s64.s32 	%rd11, %r12;
	mov.u32 	%r23, sharedMemory;
	cvt.u64.u32 	%rd12, %r23;
	cvta.shared.u64 	%rd13, %rd12;
	add.s64 	%rd3, %rd11, %rd13;
	and.b32  	%r1, %r13, 7;
	setp.lt.u32 	%p2, %r13, 8;
	mov.b32 	%r57, 0;
	@%p2 bra 	$L__BB2_4;
	and.b32  	%r57, %r13, 2147483640;
	neg.s32 	%r55, %r57;
	add.s64 	%rd58, %rd3, 16;
	mov.u64 	%rd16, $str$2;
$L__BB2_3:
	.pragma "nounroll";
	add.s64 	%rd14, %rd58, -16;
	ld.f32 	%f1, [%rd58+-16];
	cvt.f64.f32 	%fd1, %f1;
	mov.b64 	%rd15, %fd1;
	st.local.v2.u64 	[%rd1], {%rd14, %rd15};
	cvta.global.u64 	%rd17, %rd16;
	{ // callseq 2, 0
	.param .b64 param0;
	st.param.b64 	[param0], %rd17;
	.param .b64 param1;
	st.param.b64 	[param1], %rd9;
	.param .b32 retval0;
	call.uni (retval0), 
	vprintf, 
	(
	param0, 
	param1
	);
	ld.param.b32 	%r24, [retval0];
	} // callseq 2
	ld.f32 	%f2, [%rd58+-16];
	ld.global.f32 	%f3, [%rd2];
	add.f32 	%f4, %f2, %f3;
	st.global.f32 	[%rd2], %f4;
	add.s64 	%rd19, %rd58, -12;
	ld.f32 	%f5, [%rd58+-12];
	cvt.f64.f32 	%fd2, %f5;
	mov.b64 	%rd20, %fd2;
	st.local.v2.u64 	[%rd1], {%rd19, %rd20};
	{ // callseq 3, 0
	.param .b64 param0;
	st.param.b64 	[param0], %rd17;
	.param .b64 param1;
	st.param.b64 	[param1], %rd9;
	.param .b32 retval0;
	call.uni (retval0), 
	vprintf, 
	(
	param0, 
	param1
	);
	ld.param.b32 	%r26, [retval0];
	} // callseq 3
	ld.f32 	%f6, [%rd58+-12];
	ld.global.f32 	%f7, [%rd2];
	add.f32 	%f8, %f6, %f7;
	st.global.f32 	[%rd2], %f8;
	add.s64 	%rd21, %rd58, -8;
	ld.f32 	%f9, [%rd58+-8];
	cvt.f64.f32 	%fd3, %f9;
	mov.b64 	%rd22, %fd3;
	st.local.v2.u64 	[%rd1], {%rd21, %rd22};
	{ // callseq 4, 0
	.param .b64 param0;
	st.param.b64 	[param0], %rd17;
	.param .b64 param1;
	st.param.b64 	[param1], %rd9;
	.param .b32 retval0;
	call.uni (retval0), 
	vprintf, 
	(
	param0, 
	param1
	);
	ld.param.b32 	%r28, [retval0];
	} // callseq 4
	ld.f32 	%f10, [%rd58+-8];
	ld.global.f32 	%f11, [%rd2];
	add.f32 	%f12, %f10, %f11;
	st.global.f32 	[%rd2], %f12;
	add.s64 	%rd23, %rd58, -4;
	ld.f32 	%f13, [%rd58+-4];
	cvt.f64.f32 	%fd4, %f13;
	mov.b64 	%rd24, %fd4;
	st.local.v2.u64 	[%rd1], {%rd23, %rd24};
	{ // callseq 5, 0
	.param .b64 param0;
	st.param.b64 	[param0], %rd17;
	.param .b64 param1;
	st.param.b64 	[param1], %rd9;
	.param .b32 retval0;
	call.uni (retval0), 
	vprintf, 
	(
	param0, 
	param1
	);
	ld.param.b32 	%r30, [retval0];
	} // callseq 5
	ld.f32 	%f14, [%rd58+-4];
	ld.global.f32 	%f15, [%rd2];
	add.f32 	%f16, %f14, %f15;
	st.global.f32 	[%rd2], %f16;
	ld.f32 	%f17, [%rd58];
	cvt.f64.f32 	%fd5, %f17;
	mov.b64 	%rd25, %fd5;
	st.local.v2.u64 	[%rd1], {%rd58, %rd25};
	{ // callseq 6, 0
	.param .b64 param0;
	st.param.b64 	[param0], %rd17;
	.param .b64 param1;
	st.param.b64 	[param1], %rd9;
	.param .b32 retval0;
	call.uni (retval0), 
	vprintf, 
	(
	param0, 
	param1
	);
	ld.param.b32 	%r32, [retval0];
	} // callseq 6
	ld.f32 	%f18, [%rd58];
	ld.global.f32 	%f19, [%rd2];
	add.f32 	%f20, %f18, %f19;
	st.global.f32 	[%rd2], %f20;
	add.s64 	%rd26, %rd58, 4;
	ld.f32 	%f21, [%rd58+4];
	cvt.f64.f32 	%fd6, %f21;
	mov.b64 	%rd27, %fd6;
	st.local.v2.u64 	[%rd1], {%rd26, %rd27};
	{ // callseq 7, 0
	.param .b64 param0;
	st.param.b64 	[param0], %rd17;
	.param .b64 param1;
	st.param.b64 	[param1], %rd9;
	.param .b32 retval0;
	call.uni (retval0), 
	vprintf, 
	(
	param0, 
	param1
	);
	ld.param.b32 	%r34, [retval0];
	} // callseq 7
	ld.f32 	%f22, [%rd58+4];
	ld.global.f32 	%f23, [%rd2];
	add.f32 	%f24, %f22, %f23;
	st.global.f32 	[%rd2], %f24;
	add.s64 	%rd28, %rd58, 8;
	ld.f32 	%f25, [%rd58+8];
	cvt.f64.f32 	%fd7, %f25;
	mov.b64 	%rd29, %fd7;
	st.local.v2.u64 	[%rd1], {%rd28, %rd29};
	{ // callseq 8, 0
	.param .b64 param0;
	st.param.b64 	[param0], %rd17;
	.param .b64 param1;
	st.param.b64 	[param1], %rd9;
	.param .b32 retval0;
	call.uni (retval0), 
	vprintf, 
	(
	param0, 
	param1
	);
	ld.param.b32 	%r36, [retval0];
	} // callseq 8
	ld.f32 	%f26, [%rd58+8];
	ld.global.f32 	%f27, [%rd2];
	add.f32 	%f28, %f26, %f27;
	st.global.f32 	[%rd2], %f28;
	add.s64 	%rd30, %rd58, 12;
	ld.f32 	%f29, [%rd58+12];
	cvt.f64.f32 	%fd8, %f29;
	mov.b64 	%rd31, %fd8;
	st.local.v2.u64 	[%rd1], {%rd30, %rd31};
	{ // callseq 9, 0
	.param .b64 param0;
	st.param.b64 	[param0], %rd17;
	.param .b64 param1;
	st.param.b64 	[param1], %rd9;
	.param .b32 retval0;
	call.uni (retval0), 
	vprintf, 
	(
	param0, 
	param1
	);
	ld.param.b32 	%r38, [retval0];
	} // callseq 9
	ld.f32 	%f30, [%rd58+12];
	ld.global.f32 	%f31, [%rd2];
	add.f32 	%f32, %f30, %f31;
	st.global.f32 	[%rd2], %f32;
	add.s32 	%r55, %r55, 8;
	add.s64 	%rd58, %rd58, 32;
	setp.ne.s32 	%p3, %r55, 0;
	@%p3 bra 	$L__BB2_3;
$L__BB2_4:
	setp.eq.s32 	%p4, %r1, 0;
	@%p4 bra 	$L__BB2_12;
	and.b32  	%r7, %r13, 3;
	setp.lt.u32 	%p5, %r1, 4;
	@%p5 bra 	$L__BB2_7;
	mul.wide.u32 	%rd32, %r57, 4;
	add.s64 	%rd33, %rd3, %rd32;
	ld.f32 	%f33, [%rd33];
	cvt.f64.f32 	%fd9, %f33;
	mov.b64 	%rd34, %fd9;
	st.local.v2.u64 	[%rd1], {%rd33, %rd34};
	mov.u64 	%rd35, $str$2;
	cvta.global.u64 	%rd36, %rd35;
	{ // callseq 10, 0
	.param .b64 param0;
	st.param.b64 	[param0], %rd36;
	.param .b64 param1;
	st.param.b64 	[param1], %rd9;
	.param .b32 retval0;
	call.uni (retval0), 
	vprintf, 
	(
	param0, 
	param1
	);
	ld.param.b32 	%r40, [retval0];
	} // callseq 10
	ld.f32 	%f34, [%rd33];
	ld.global.f32 	%f35, [%rd2];
	add.f32 	%f36, %f34, %f35;
	st.global.f32 	[%rd2], %f36;
	add.s64 	%rd38, %rd33, 4;
	ld.f32 	%f37, [%rd33+4];
	cvt.f64.f32 	%fd10, %f37;
	mov.b64 	%rd39, %fd10;
	st.local.v2.u64 	[%rd1], {%rd38, %rd39};
	{ // callseq 11, 0
	.param .b64 param0;
	st.param.b64 	[param0], %rd36;
	.param .b64 param1;
	st.param.b64 	[param1], %rd9;
	.param .b32 retval0;
	call.uni (retval0), 
	vprintf, 
	(
	param0, 
	param1
	);
	ld.param.b32 	%r42, [retval0];
	} // callseq 11
	ld.f32 	%f38, [%rd33+4];
	ld.global.f32 	%f39, [%rd2];
	add.f32 	%f40, %f38, %f39;
	st.global.f32 	[%rd2], %f40;
	add.s64 	%rd40, %rd33, 8;
	ld.f32 	%f41, [%rd33+8];
	cvt.f64.f32 	%fd11, %f41;
	mov.b64 	%rd41, %fd11;
	st.local.v2.u64 	[%rd1], {%rd40, %rd41};
	{ // callseq 12, 0
	.param .b64 param0;
	st.param.b64 	[param0], %rd36;
	.param .b64 param1;
	st.param.b64 	[param1], %rd9;
	.param .b32 retval0;
	call.uni (retval0), 
	vprintf, 
	(
	param0, 
	param1
	);
	ld.param.b32 	%r44, [retval0];
	} // callseq 12
	ld.f32 	%f42, [%rd33+8];
	ld.global.f32 	%f43, [%rd2];
	add.f32 	%f44, %f42, %f43;
	st.global.f32 	[%rd2], %f44;
	add.s64 	%rd42, %rd33, 12;
	ld.f32 	%f45, [%rd33+12];
	cvt.f64.f32 	%fd12, %f45;
	mov.b64 	%rd43, %fd12;
	st.local.v2.u64 	[%rd1], {%rd42, %rd43};
	{ // callseq 13, 0
	.param .b64 param0;
	st.param.b64 	[param0], %rd36;
	.param .b64 param1;
	st.param.b64 	[param1], %rd9;
	.param .b32 retval0;
	call.uni (retval0), 
	vprintf, 
	(
	param0, 
	param1
	);
	ld.param.b32 	%r46, [retval0];
	} // callseq 13
	ld.f32 	%f46, [%rd33+12];
	ld.global.f32 	%f47, [%rd2];
	add.f32 	%f48, %f46, %f47;
	st.global.f32 	[%rd2], %f48;
	add.s32 	%r57, %r57, 4;
$L__BB2_7:
	setp.eq.s32 	%p6, %r7, 0;
	@%p6 bra 	$L__BB2_12;
	setp.eq.s32 	%p7, %r7, 1;
	@%p7 bra 	$L__BB2_10;
	mul.wide.u32 	%rd44, %r57, 4;
	add.s64 	%rd45, %rd3, %rd44;
	ld.f32 	%f49, [%rd45];
	cvt.f64.f32 	%fd13, %f49;
	mov.b64 	%rd46, %fd13;
	st.local.v2.u64 	[%rd1], {%rd45, %rd46};
	mov.u64 	%rd47, $str$2;
	cvta.global.u64 	%rd48, %rd47;
	{ // callseq 14, 0
	.param .b64 param0;
	st.param.b64 	[param0], %rd48;
	.param .b64 param1;
	st.param.b64 	[param1], %rd9;
	.param .b32 retval0;
	call.uni (retval0), 
	vprintf, 
	(
	param0, 
	param1
	);
	ld.param.b32 	%r48, [retval0];
	} // callseq 14
	ld.f32 	%f50, [%rd45];
	ld.global.f32 	%f51, [%rd2];
	add.f32 	%f52, %f50, %f51;
	st.global.f32 	[%rd2], %f52;
	add.s64 	%rd50, %rd45, 4;
	ld.f32 	%f53, [%rd45+4];
	cvt.f64.f32 	%fd14, %f53;
	mov.b64 	%rd51, %fd14;
	st.local.v2.u64 	[%rd1], {%rd50, %rd51};
	{ // callseq 15, 0
	.param .b64 param0;
	st.param.b64 	[param0], %rd48;
	.param .b64 param1;
	st.param.b64 	[param1], %rd9;
	.param .b32 retval0;
	call.uni (retval0), 
	vprintf, 
	(
	param0, 
	param1
	);
	ld.param.b32 	%r50, [retval0];
	} // callseq 15
	ld.f32 	%f54, [%rd45+4];
	ld.global.f32 	%f55, [%rd2];
	add.f32 	%f56, %f54, %f55;
	st.global.f32 	[%rd2], %f56;
	add.s32 	%r57, %r57, 2;
$L__BB2_10:
	and.b32  	%r52, %r13, 1;
	setp.eq.b32 	%p8, %r52, 1;
	not.pred 	%p9, %p8;
	@%p9 bra 	$L__BB2_12;
	mul.wide.u32 	%rd52, %r57, 4;
	add.s64 	%rd53, %rd3, %rd52;
	ld.f32 	%f57, [%rd53];
	cvt.f64.f32 	%fd15, %f57;
	mov.b64 	%rd54, %fd15;
	st.local.v2.u64 	[%rd1], {%rd53, %rd54};
	mov.u64 	%rd55, $str$2;
	cvta.global.u64 	%rd56, %rd55;
	{ // callseq 16, 0
	.param .b64 param0;
	st.param.b64 	[param0], %rd56;
	.param .b64 param1;
	st.param.b64 	[param1], %rd9;
	.param .b32 retval0;
	call.uni (retval0), 
	vprintf, 
	(
	param0, 
	param1
	);
	ld.param.b32 	%r53, [retval0];
	} // callseq 16
	ld.f32 	%f58, [%rd53];
	ld.global.f32 	%f59, [%rd2];
	add.f32 	%f60, %f58, %f59;
	st.global.f32 	[%rd2], %f60;
$L__BB2_12:
	ret;

}


// ===== COMPILED SASS (sm_100) =====

	.target	sm_100

	.elftype	@"ET_EXEC"


//--------------------- .note.nv.tkinfo           --------------------------
	.section	.note.nv.tkinfo,"",@"SHT_NOTE"
	.sectionflags	@"SHF_NOTE_NV_TKINFO"
	.tkinfo
        /*0018*/ 	.word	0x00000002
        /*0030*/ 	.string	""
        /*0030*/ 	.string	"ptxas"
        /*0030*/ 	.string	"Cuda compilation tools, release 13.0, V13.0.88"
        /*0030*/ 	.string	"Build cuda_13.0.r13.0/compiler.36424714_0"
        /*0030*/ 	.string	"-arch sm_100 -m 64 "



//--------------------- .note.nv.cuinfo           --------------------------
	.section	.note.nv.cuinfo,"",@"SHT_NOTE"
	.sectionflags	@"SHF_NOTE_NV_CUINFO"
        /*0018*/ 	.short	0x0002
        /*001a*/ 	.short	0x0064
        /*001c*/ 	.short	0x0082
	.zero		2


//--------------------- .nv.info                  --------------------------
	.section	.nv.info,"",@"SHT_CUDA_INFO"
	.align	4


	//----- nvinfo : EIATTR_REGCOUNT
	.align		4
        /*0000*/ 	.byte	0x04, 0x2f
        /*0002*/ 	.short	(.L_4 - .L_3)
	.align		4
.L_3:
        /*0004*/ 	.word	index@(_Z10initializei)
        /*0008*/ 	.word	0x0000000c


	//----- nvinfo : EIATTR_FRAME_SIZE
	.align		4
.L_4:
        /*000c*/ 	.byte	0x04, 0x11
        /*000e*/ 	.short	(.L_6 - .L_5)
	.align		4
.L_5:
        /*0010*/ 	.word	index@(_Z10initializei)
        /*0014*/ 	.word	0x00000000


	//----- nvinfo : EIATTR_REGCOUNT
	.align		4
.L_6:
        /*0018*/ 	.byte	0x04, 0x2f
        /*001a*/ 	.short	(.L_8 - .L_7)
	.align		4
.L_7:
        /*001c*/ 	.word	index@(_Z7fillAlliPfS_S_)
        /*0020*/ 	.word	0x00000018


	//----- nvinfo : EIATTR_FRAME_SIZE
	.align		4
.L_8:
        /*0024*/ 	.byte	0x04, 0x11
        /*0026*/ 	.short	(.L_10 - .L_9)
	.align		4
.L_9:
        /*0028*/ 	.word	index@(_Z7fillAlliPfS_S_)
        /*002c*/ 	.word	0x00000030


	//----- nvinfo : EIATTR_REGCOUNT
	.align		4
.L_10:
        /*0030*/ 	.byte	0x04, 0x2f
        /*0032*/ 	.short	(.L_12 - .L_11)
	.align		4
.L_11:
        /*0034*/ 	.word	index@(_Z16extractFromBlockiiP5Wacky)
        /*0038*/ 	.word	0x0000001c


	//----- nvinfo : EIATTR_FRAME_SIZE
	.align		4
.L_12:
        /*003c*/ 	.byte	0x04, 0x11
        /*003e*/ 	.short	(.L_14 - .L_13)
	.align		4
.L_13:
        /*0040*/ 	.word	index@(_Z16extractFromBlockiiP5Wacky)
        /*0044*/ 	.word	0x00000010


	//----- nvinfo : EIATTR_MIN_STACK_SIZE
	.align		4
.L_14:
        /*0048*/ 	.byte	0x04, 0x12
        /*004a*/ 	.short	(.L_16 - .L_15)
	.align		4
.L_15:
        /*004c*/ 	.word	index@(_Z16extractFromBlockiiP5Wacky)
        /*0050*/ 	.word	0x00000010


	//----- nvinfo : EIATTR_MIN_STACK_SIZE
	.align		4
.L_16:
        /*0054*/ 	.byte	0x04, 0x12
        /*0056*/ 	.short	(.L_18 - .L_17)
	.align		4
.L_17:
        /*0058*/ 	.word	index@(_Z7fillAlliPfS_S_)
        /*005c*/ 	.word	0x00000030


	//----- nvinfo : EIATTR_MIN_STACK_SIZE
	.align		4
.L_18:
        /*0060*/ 	.byte	0x04, 0x12
        /*0062*/ 	.short	(.L_20 - .L_19)
	.align		4
.L_19:
        /*0064*/ 	.word	index@(_Z10initializei)
        /*0068*/ 	.word	0x00000000
.L_20:


//--------------------- .nv.compat                --------------------------
	.section	.nv.compat,"",@"SHT_CUDA_COMPAT_INFO"
	.align	4
        /*0000*/ 	.byte	0x02, 0x09, 0x00, 0x00, 0x02, 0x02, 0x01, 0x00, 0x02, 0x05, 0x05, 0x00, 0x03, 0x07, 0x01, 0x01
        /*0010*/ 	.byte	0x02, 0x03, 0x00, 0x00, 0x02, 0x06, 0x01, 0x00, 0x04, 0x0b, 0x08, 0x00, 0x09, 0x00, 0x00, 0x00
        /*0020*/ 	.byte	0x00, 0x00, 0x00, 0x00


//--------------------- .nv.info._Z16extractFromBlockiiP5Wacky --------------------------
	.section	.nv.info._Z16extractFromBlockiiP5Wacky,"",@"SHT_CUDA_INFO"
	.sectionflags	@""
	.align	4


	//----- nvinfo : EIATTR_CUDA_API_VERSION
	.align		4
        /*0000*/ 	.byte	0x04, 0x37
        /*0002*/ 	.short	(.L_22 - .L_21)
.L_21:
        /*0004*/ 	.word	0x00000082


	//----- nvinfo : EIATTR_KPARAM_INFO
	.align		4
.L_22:
        /*0008*/ 	.byte	0x04, 0x17
        /*000a*/ 	.short	(.L_24 - .L_23)
.L_23:
        /*000c*/ 	.word	0x00000000
        /*0010*/ 	.short	0x0002
        /*0012*/ 	.short	0x0008
        /*0014*/ 	.byte	0x00, 0xf5, 0x21, 0x00


	//----- nvinfo : EIATTR_KPARAM_INFO
	.align		4
.L_24:
        /*0018*/ 	.byte	0x04, 0x17
        /*001a*/ 	.short	(.L_26 - .L_25)
.L_25:
        /*001c*/ 	.word	0x00000000
        /*0020*/ 	.short	0x0001
        /*0022*/ 	.short	0x0004
        /*0024*/ 	.byte	0x00, 0xf0, 0x11, 0x00


	//----- nvinfo : EIATTR_KPARAM_INFO
	.align		4
.L_26:
        /*0028*/ 	.byte	0x04, 0x17
        /*002a*/ 	.short	(.L_28 - .L_27)
.L_27:
        /*002c*/ 	.word	0x00000000
        /*0030*/ 	.short	0x0000
        /*0032*/ 	.short	0x0000
        /*0034*/ 	.byte	0x00, 0xf0, 0x11, 0x00


	//----- nvinfo : EIATTR_SPARSE_MMA_MASK
	.align		4
.L_28:
        /*0038*/ 	.byte	0x03, 0x50
        /*003a*/ 	.short	0x0000


	//----- nvinfo : EIATTR_MAXREG_COUNT
	.align		4
        /*003c*/ 	.byte	0x03, 0x1b
        /*003e*/ 	.short	0x00ff


	//----- nvinfo : EIATTR_EXTERNS
	.align		4
        /*0040*/ 	.byte	0x04, 0x0f
        /*0042*/ 	.short	(.L_30 - .L_29)


	//   ....[0]....
	.align		4
.L_29:
        /*0044*/ 	.word	index@(vprintf)


	//----- nvinfo : EIATTR_MERCURY_ISA_VERSION
	.align		4
.L_30:
        /*0048*/ 	.byte	0x03, 0x5f
        /*004a*/ 	.short	0x0101


	//----- nvinfo : EIATTR_VRC_CTA_INIT_COUNT
	.align		4
        /*004c*/ 	.byte	0x02, 0x4a
	.zero		1
	.zero		1


	//----- nvinfo : EIATTR_SYSCALL_OFFSETS
	.align		4
        /*0050*/ 	.byte	0x04, 0x46
        /*0052*/ 	.short	(.L_32 - .L_31)


	//   ....[0]....
.L_31:
        /*0054*/ 	.word	0x00000390


	//   ....[1]....
        /*0058*/ 	.word	0x000004b0


	//   ....[2]....
        /*005c*/ 	.word	0x000005c0


	//   ....[3]....
        /*0060*/ 	.word	0x000006d0


	//   ....[4]....
        /*0064*/ 	.word	0x000007c0


	//   ....[5]....
        /*0068*/ 	.word	0x000008d0


	//   ....[6]....
        /*006c*/ 	.word	0x000009e0


	//   ....[7]....
        /*0070*/ 	.word	0x00000af0


	//   ....[8]....
        /*0074*/ 	.word	0x00000cd0


	//   ....[9]....
        /*0078*/ 	.word	0x00000de0


	//   ....[10]....
        /*007c*/ 	.word	0x00000ef0


	//   ....[11]....
        /*0080*/ 	.word	0x00001000


	//   ....[12]....
        /*0084*/ 	.word	0x00001170


	//   ....[13]....
        /*0088*/ 	.word	0x00001280


	//   ....[14]....
        /*008c*/ 	.word	0x000013f0


	//----- nvinfo : EIATTR_EXIT_INSTR_OFFSETS
	.align		4
.L_32:
        /*0090*/ 	.byte	0x04, 0x1c
        /*0092*/ 	.short	(.L_34 - .L_33)


	//   ....[0]....
.L_33:
        /*0094*/ 	.word	0x00000120


	//   ....[1]....
        /*0098*/ 	.word	0x00000bb0


	//   ....[2]....
        /*009c*/ 	.word	0x00001070


	//   ....[3]....
        /*00a0*/ 	.word	0x00001310


	//   ....[4]....
        /*00a4*/ 	.word	0x00001440


	//----- nvinfo : EIATTR_CRS_STACK_SIZE
	.align		4
.L_34:
        /*00a8*/ 	.byte	0x04, 0x1e
        /*00aa*/ 	.short	(.L_36 - .L_35)
.L_35:
        /*00ac*/ 	.word	0x00000000


	//----- nvinfo : EIATTR_CBANK_PARAM_SIZE
	.align		4
.L_36:
        /*00b0*/ 	.byte	0x03, 0x19
        /*00b2*/ 	.short	0x0010


	//----- nvinfo : EIATTR_PARAM_CBANK
	.align		4
        /*00b4*/ 	.byte	0x04, 0x0a
        /*00b6*/ 	.short	(.L_38 - .L_37)
	.align		4
.L_37:
        /*00b8*/ 	.word	index@(.nv.constant0._Z16extractFromBlockiiP5Wacky)
        /*00bc*/ 	.short	0x0380
        /*00be*/ 	.short	0x0010


	//----- nvinfo : EIATTR_SW_WAR
	.align		4
.L_38:
        /*00c0*/ 	.byte	0x04, 0x36
        /*00c2*/ 	.short	(.L_40 - .L_39)
.L_39:
        /*00c4*/ 	.word	0x00000008
.L_40:


//--------------------- .nv.info._Z7fillAlliPfS_S_ --------------------------
	.section	.nv.info._Z7fillAlliPfS_S_,"",@"SHT_CUDA_INFO"
	.sectionflags	@""
	.align	4


	//----- nvinfo : EIATTR_CUDA_API_VERSION
	.align		4
        /*0000*/ 	.byte	0x04, 0x37
        /*0002*/ 	.short	(.L_42 - .L_41)
.L_41:
        /*0004*/ 	.word	0x00000082


	//----- nvinfo : EIATTR_KPARAM_INFO
	.align		4
.L_42:
        /*0008*/ 	.byte	0x04, 0x17
        /*000a*/ 	.short	(.L_44 - .L_43)
.L_43:
        /*000c*/ 	.word	0x00000000
        /*0010*/ 	.short	0x0003
        /*0012*/ 	.short	0x0018
        /*0014*/ 	.byte	0x00, 0xf5, 0x21, 0x00


	//----- nvinfo : EIATTR_KPARAM_INFO
	.align		4
.L_44:
        /*0018*/ 	.byte	0x04, 0x17
        /*001a*/ 	.short	(.L_46 - .L_45)
.L_45:
        /*001c*/ 	.word	0x00000000
        /*0020*/ 	.short	0x0002
        /*0022*/ 	.short	0x0010
        /*0024*/ 	.byte	0x00, 0xf5, 0x21, 0x00


	//----- nvinfo : EIATTR_KPARAM_INFO
	.align		4
.L_46:
        /*0028*/ 	.byte	0x04, 0x17
        /*002a*/ 	.short	(.L_48 - .L_47)
.L_47:
        /*002c*/ 	.word	0x00000000
        /*0030*/ 	.short	0x0001
        /*0032*/ 	.short	0x0008
        /*0034*/ 	.byte	0x00, 0xf5, 0x21, 0x00


	//----- nvinfo : EIATTR_KPARAM_INFO
	.align		4
.L_48:
        /*0038*/ 	.byte	0x04, 0x17
        /*003a*/ 	.short	(.L_50 - .L_49)
.L_49:
        /*003c*/ 	.word	0x00000000
        /*0040*/ 	.short	0x0000
        /*0042*/ 	.short	0x0000
        /*0044*/ 	.byte	0x00, 0xf0, 0x11, 0x00


	//----- nvinfo : EIATTR_SPARSE_MMA_MASK
	.align		4
.L_50:
        /*0048*/ 	.byte	0x03, 0x50
        /*004a*/ 	.short	0x0000


	//----- nvinfo : EIATTR_MAXREG_COUNT
	.align		4
        /*004c*/ 	.byte	0x03, 0x1b
        /*004e*/ 	.short	0x00ff


	//----- nvinfo : EIATTR_EXTERNS
	.align		4
        /*0050*/ 	.byte	0x04, 0x0f
        /*0052*/ 	.short	(.L_52 - .L_51)


	//   ....[0]....
	.align		4
.L_51:
        /*0054*/ 	.word	index@(vprintf)


	//----- nvinfo : EIATTR_MERCURY_ISA_VERSION
	.align		4
.L_52:
        /*0058*/ 	.byte	0x03, 0x5f
        /*005a*/ 	.short	0x0101


	//----- nvinfo : EIATTR_VRC_CTA_INIT_COUNT
	.align		4
        /*005c*/ 	.byte	0x02, 0x4a
	.zero		1
	.zero		1


	//----- nvinfo : EIATTR_SYSCALL_OFFSETS
	.align		4
        /*0060*/ 	.byte	0x04, 0x46
        /*0062*/ 	.short	(.L_54 - .L_53)


	//   ....[0]....
.L_53:
        /*0064*/ 	.word	0x000001c0


	//   ....[1]....
        /*0068*/ 	.word	0x00000510


	//----- nvinfo : EIATTR_EXIT_INSTR_OFFSETS
	.align		4
.L_54:
        /*006c*/ 	.byte	0x04, 0x1c
        /*006e*/ 	.short	(.L_56 - .L_55)


	//   ....[0]....
.L_55:
        /*0070*/ 	.word	0x00000520


	//----- nvinfo : EIATTR_CBANK_PARAM_SIZE
	.align		4
.L_56:
        /*0074*/ 	.byte	0x03, 0x19
        /*0076*/ 	.short	0x0020


	//----- nvinfo : EIATTR_PARAM_CBANK
	.align		4
        /*0078*/ 	.byte	0x04, 0x0a
        /*007a*/ 	.short	(.L_58 - .L_57)
	.align		4
.L_57:
        /*007c*/ 	.word	index@(.nv.constant0._Z7fillAlliPfS_S_)
        /*0080*/ 	.short	0x0380
        /*0082*/ 	.short	0x0020


	//----- nvinfo : EIATTR_SW_WAR
	.align		4
.L_58:
        /*0084*/ 	.byte	0x04, 0x36
        /*0086*/ 	.short	(.L_60 - .L_59)
.L_59:
        /*0088*/ 	.word	0x00000008
.L_60:


//--------------------- .nv.info._Z10initializei  --------------------------
	.section	.nv.info._Z10initializei,"",@"SHT_CUDA_INFO"
	.sectionflags	@""
	.align	4


	//----- nvinfo : EIATTR_CUDA_API_VERSION
	.align		4
        /*0000*/ 	.byte	0x04, 0x37
        /*0002*/ 	.short	(.L_62 - .L_61)
.L_61:
        /*0004*/ 	.word	0x00000082


	//----- nvinfo : EIATTR_KPARAM_INFO
	.align		4
.L_62:
        /*0008*/ 	.byte	0x04, 0x17
        /*000a*/ 	.short	(.L_64 - .L_63)
.L_63:
        /*000c*/ 	.word	0x00000000
        /*0010*/ 	.short	0x0000
        /*0012*/ 	.short	0x0000
        /*0014*/ 	.byte	0x00, 0xf0, 0x11, 0x00


	//----- nvinfo : EIATTR_SPARSE_MMA_MASK
	.align		4
.L_64:
        /*0018*/ 	.byte	0x03, 0x50
        /*001a*/ 	.short	0x0000


	//----- nvinfo : EIATTR_MAXREG_COUNT
	.align		4
        /*001c*/ 	.byte	0x03, 0x1b
        /*001e*/ 	.short	0x00ff


	//----- nvinfo : EIATTR_MERCURY_ISA_VERSION
	.align		4
        /*0020*/ 	.byte	0x03, 0x5f
        /*0022*/ 	.short	0x0101


	//----- nvinfo : EIATTR_VRC_CTA_INIT_COUNT
	.align		4
        /*0024*/ 	.byte	0x02, 0x4a
	.zero		1
	.zero		1


	//----- nvinfo : EIATTR_EXIT_INSTR_OFFSETS
	.align		4
        /*0028*/ 	.byte	0x04, 0x1c
        /*002a*/ 	.short	(.L_66 - .L_65)


	//   ....[0]....
.L_65:
        /*002c*/ 	.word	0x00000150


	//----- nvinfo : EIATTR_CBANK_PARAM_SIZE
	.align		4
.L_66:
        /*0030*/ 	.byte	0x03, 0x19
        /*0032*/ 	.short	0x0004


	//----- nvinfo : EIATTR_PARAM_CBANK
	.align		4
        /*0034*/ 	.byte	0x04, 0x0a
        /*0036*/ 	.short	(.L_68 - .L_67)
	.align		4
.L_67:
        /*0038*/ 	.word	index@(.nv.constant0._Z10initializei)
        /*003c*/ 	.short	0x0380
        /*003e*/ 	.short	0x0004


	//----- nvinfo : EIATTR_SW_WAR
	.align		4
.L_68:
        /*0040*/ 	.byte	0x04, 0x36
        /*0042*/ 	.short	(.L_70 - .L_69)
.L_69:
        /*0044*/ 	.word	0x00000008
.L_70:


//--------------------- .nv.callgraph             --------------------------
	.section	.nv.callgraph,"",@"SHT_CUDA_CALLGRAPH"
	.align	4
	.sectionentsize	8
	.align		4
        /*0000*/ 	.word	0x00000000
	.align		4
        /*0004*/ 	.word	0xffffffff
	.align		4
        /*0008*/ 	.word	index@(_Z16extractFromBlockiiP5Wacky)
	.align		4
        /*000c*/ 	.word	index@(vprintf)
	.align		4
        /*0010*/ 	.word	index@(_Z7fillAlliPfS_S_)
	.align		4
        /*0014*/ 	.word	index@(vprintf)
	.align		4
        /*0018*/ 	.word	0x00000000
	.align		4
        /*001c*/ 	.word	0xfffffffe
	.align		4
        /*0020*/ 	.word	0x00000000
	.align		4
        /*0024*/ 	.word	0xfffffffd
	.align		4
        /*0028*/ 	.word	0x00000000
	.align		4
        /*002c*/ 	.word	0xfffffffc


//--------------------- .nv.constant4             --------------------------
	.section	.nv.constant4,"a",@progbits
	.align	8
	.align		8
.nv.constant4:
        /*0000*/ 	.dword	vprintf
	.align		8
        /*0008*/ 	.dword	$str
	.align		8
        /*0010*/ 	.dword	$str$1
	.align		8
        /*0018*/ 	.dword	$str$2


//--------------------- .text._Z16extractFromBlockiiP5Wacky --------------------------
	.section	.text._Z16extractFromBlockiiP5Wacky,"ax",@progbits
	.align	128
        .global         _Z16extractFromBlockiiP5Wacky
        .type           _Z16extractFromBlockiiP5Wacky,@function
        .size           _Z16extractFromBlockiiP5Wacky,(.L_x_24 - _Z16extractFromBlockiiP5Wacky)
        .other          _Z16extractFromBlockiiP5Wacky,@"STO_CUDA_ENTRY STV_DEFAULT"
_Z16extractFromBlockiiP5Wacky:
.text._Z16extractFromBlockiiP5Wacky:
[----:B------:R-:W0:Y:S01]  /*0000*/  LDC R1, c[0x0][0x37c] ;  /* 0x0000df00ff017b82 */ /* 0x000e220000000800 */
[----:B------:R-:W1:Y:S01]  /*0010*/  S2R R0, SR_CTAID.Z ;  /* 0x0000000000007919 */ /* 0x000e620000002700 */
[----:B------:R-:W2:Y:S06]  /*0020*/  LDCU UR41, c[0x0][0x2fc] ;  /* 0x00005f80ff2977ac */ /* 0x000eac0008000800 */
[----:B------:R-:W3:Y:S01]  /*0030*/  LDC R3, c[0x0][0x370] ;  /* 0x0000dc00ff037b82 */ /* 0x000ee20000000800 */
[----:B0-----:R-:W-:Y:S01]  /*0040*/  VIADD R1, R1, 0xfffffff0 ;  /* 0xfffffff001017836 */ /* 0x001fe20000000000 */
[----:B------:R-:W0:Y:S04]  /*0050*/  LDCU UR7, c[0x0][0x384] ;  /* 0x00007080ff0777ac */ /* 0x000e280008000800 */
[----:B------:R-:W-:Y:S01]  /*0060*/  R2UR UR8, R1 ;  /* 0x00000000010872ca */ /* 0x000fe200000e0000 */
[----:B------:R-:W4:Y:S01]  /*0070*/  LDCU.64 UR36, c[0x0][0x358] ;  /* 0x00006b00ff2477ac */ /* 0x000f220008000a00 */
[----:B------:R-:W1:Y:S08]  /*0080*/  S2UR UR5, SR_CTAID.Y ;  /* 0x00000000000579c3 */ /* 0x000e700000002600 */
[----:B------:R-:W1:Y:S01]  /*0090*/  LDC R5, c[0x0][0x374] ;  /* 0x0000dd00ff057b82 */ /* 0x000e620000000800 */
[----:B0-----:R-:W-:-:S07]  /*00a0*/  UISETP.GE.AND UP0, UPT, UR7, 0x1, UPT ;  /* 0x000000010700788c */ /* 0x001fce000bf06270 */
[----:B------:R-:W3:Y:S01]  /*00b0*/  S2UR UR4, SR_CTAID.X ;  /* 0x00000000000479c3 */ /* 0x000ee20000002500 */
[----:B------:R-:W-:-:S07]  /*00c0*/  PLOP3.LUT P0, PT, PT, PT, UP0, 0x80, 0x8 ;  /* 0x000000000008781c */ /* 0x000fce0003f0f008 */
[----:B------:R-:W0:Y:S01]  /*00d0*/  LDC.64 R22, c[0x0][0x388] ;  /* 0x0000e200ff167b82 */ /* 0x000e220000000a00 */
[----:B-1----:R-:W-:-:S04]  /*00e0*/  IMAD R0, R0, R5, UR5 ;  /* 0x0000000500007e24 */ /* 0x002fc8000f8e0205 */
[----:B---3--:R-:W-:-:S04]  /*00f0*/  IMAD R3, R0, R3, UR4 ;  /* 0x0000000400037e24 */ /* 0x008fc8000f8e0203 */
[----:B0-----:R-:W-:-:S05]  /*0100*/  IMAD.WIDE R22, R3, 0x4, R22 ;  /* 0x0000000403167825 */ /* 0x001fca00078e0216 */
[----:B----4-:R0:W-:Y:S01]  /*0110*/  STG.E desc[UR36][R22.64], RZ ;  /* 0x000000ff16007986 */ /* 0x0101e2000c101924 */
[----:B--2---:R-:W-:Y:S05]  /*0120*/  @!P0 EXIT ;  /* 0x000000000000894d */ /* 0x004fea0003800000 */
[----:B------:R-:W1:Y:S01]  /*0130*/  S2UR UR5, SR_CgaCtaId ;  /* 0x00000000000579c3 */ /* 0x000e620000008800 */
[----:B------:R-:W2:Y:S01]  /*0140*/  LDCU UR40, c[0x0][0x2f8] ;  /* 0x00005f00ff2877ac */ /* 0x000ea20008000800 */
[----:B------:R-:W-:Y:S01]  /*0150*/  IMAD.MOV.U32 R2, RZ, RZ, RZ ;  /* 0x000000ffff027224 */ /* 0x000fe200078e00ff */
[----:B------:R-:W3:Y:S05]  /*0160*/  LDCU UR9, c[0x0][0x380] ;  /* 0x00007000ff0977ac */ /* 0x000eea0008000800 */
[----:B------:R-:W4:Y:S01]  /*0170*/  S2UR UR6, SR_SWINHI ;  /* 0x00000000000679c3 */ /* 0x000f220000002f00 */
[----:B------:R-:W-:Y:S01]  /*0180*/  UMOV UR4, 0x400 ;  /* 0x0000040000047882 */ /* 0x000fe20000000000 */
[----:B------:R-:W-:-:S02]  /*0190*/  ULOP3.LUT UR42, UR7, 0x7, URZ, 0xc0, !UPT ;  /* 0x00000007072a7892 */ /* 0x000fc4000f8ec0ff */
[----:B--2---:R-:W-:-:S04]  /*01a0*/  UIADD3 UR40, UP0, UPT, UR8, UR40, URZ ;  /* 0x0000002808287290 */ /* 0x004fc8000ff1e0ff */
[----:B------:R-:W-:Y:S02]  /*01b0*/  UIADD3.X UR41, UPT, UPT, URZ, UR41, URZ, UP0, !UPT ;  /* 0x00000029ff297290 */ /* 0x000fe400087fe4ff */
[----:B------:R-:W-:Y:S02]  /*01c0*/  UISETP.GE.U32.AND UP0, UPT, UR7, 0x8, UPT ;  /* 0x000000080700788c */ /* 0x000fe4000bf06070 */
[----:B-1----:R-:W-:-:S07]  /*01d0*/  ULEA UR4, UR5, UR4, 0x18 ;  /* 0x0000000405047291 */ /* 0x002fce000f8ec0ff */
[----:B------:R-:W-:Y:S01]  /*01e0*/  UMOV UR4, UR4 ;  /* 0x0000000400047c82 */ /* 0x000fe20008000000 */
[----:B----4-:R-:W-:Y:S01]  /*01f0*/  UMOV UR5, UR6 ;  /* 0x0000000600057c82 */ /* 0x010fe20008000000 */
[----:B---3--:R-:W-:-:S04]  /*0200*/  UIADD3 UR38, UP1, UPT, UR4, UR9, URZ ;  /* 0x0000000904267290 */ /* 0x008fc8000ff3e0ff */
[----:B------:R-:W-:Y:S01]  /*0210*/  ULEA.HI.X.SX32 UR39, UR9, UR5, 0x1, UP1 ;  /* 0x0000000509277291 */ /* 0x000fe200088f0eff */
[----:B------:R-:W-:Y:S11]  /*0220*/  BRA.U !UP0, `(.L_x_0) ;  /* 0x00000009085c7547 */ /* 0x000ff6000b800000 */
[----:B------:R-:W-:Y:S01]  /*0230*/  ULOP3.LUT UR4, UR7, 0x7ffffff8, URZ, 0xc0, !UPT ;  /* 0x7ffffff807047892 */ /* 0x000fe2000f8ec0ff */
[----:B------:R-:W-:Y:S01]  /*0240*/  BSSY.RECONVERGENT B6, `(.L_x_0) ;  /* 0x0000095000067945 */ /* 0x000fe20003800200 */
[----:B------:R-:W-:Y:S02]  /*0250*/  UIADD3 UR5, UP0, UPT, UR38, 0x10, URZ ;  /* 0x0000001026057890 */ /* 0x000fe4000ff1e0ff */
[----:B------:R-:W-:Y:S02]  /*0260*/  UIADD3 UR7, UPT, UPT, -UR4, URZ, URZ ;  /* 0x000000ff04077290 */ /* 0x000fe4000fffe1ff */
[----:B------:R-:W-:Y:S01]  /*0270*/  UIADD3.X UR6, UPT, UPT, URZ, UR39, URZ, UP0, !UPT ;  /* 0x00000027ff067290 */ /* 0x000fe200087fe4ff */
[----:B------:R-:W-:Y:S01]  /*0280*/  MOV R2, UR4 ;  /* 0x0000000400027c02 */ /* 0x000fe20008000f00 */
[----:B------:R-:W-:Y:S02]  /*0290*/  IMAD.U32 R16, RZ, RZ, UR5 ;  /* 0x00000005ff107e24 */ /* 0x000fe4000f8e00ff */
[----:B------:R-:W-:-:S02]  /*02a0*/  IMAD.U32 R25, RZ, RZ, UR7 ;  /* 0x00000007ff197e24 */ /* 0x000fc4000f8e00ff */
[----:B------:R-:W-:-:S07]  /*02b0*/  MOV R17, UR6 ;  /* 0x0000000600117c02 */ /* 0x000fce0008000f00 */
.L_x_9:
[----:B------:R-:W2:Y:S01]  /*02c0*/  LD.E R10, desc[UR36][R16.64+-0x10] ;  /* 0xfffff024100a7980 */ /* 0x000ea2000c101900 */
[----:B------:R-:W-:Y:S01]  /*02d0*/  IADD3 R8, P0, PT, R16, -0x10, RZ ;  /* 0xfffffff010087810 */ /* 0x000fe20007f1e0ff */
[----:B-1----:R-:W1:Y:S01]  /*02e0*/  LDCU.64 UR4, c[0x4][0x18] ;  /* 0x01000300ff0477ac */ /* 0x002e620008000a00 */
[----:B------:R-:W-:Y:S01]  /*02f0*/  MOV R12, 0x0 ;  /* 0x00000000000c7802 */ /* 0x000fe20000000f00 */
[----:B------:R-:W-:Y:S01]  /*0300*/  IMAD.U32 R7, RZ, RZ, UR41 ;  /* 0x00000029ff077e24 */ /* 0x000fe2000f8e00ff */
[----:B------:R-:W-:Y:S02]  /*0310*/  IADD3.X R9, PT, PT, R17, -0x1, RZ, P0, !PT ;  /* 0xffffffff11097810 */ /* 0x000fe400007fe4ff */
[----:B------:R-:W-:Y:S02]  /*0320*/  MOV R6, UR40 ;  /* 0x0000002800067c02 */ /* 0x000fe40008000f00 */
[----:B------:R-:W3:Y:S01]  /*0330*/  LDC.64 R12, c[0x4][R12] ;  /* 0x010000000c0c7b82 */ /* 0x000ee20000000a00 */
[----:B-1----:R-:W-:-:S02]  /*0340*/  IMAD.U32 R4, RZ, RZ, UR4 ;  /* 0x00000004ff047e24 */ /* 0x002fc4000f8e00ff */
[----:B------:R-:W-:Y:S01]  /*0350*/  IMAD.U32 R5, RZ, RZ, UR5 ;  /* 0x00000005ff057e24 */ /* 0x000fe2000f8e00ff */
[----:B--2---:R-:W1:Y:S02]  /*0360*/  F2F.F64.F32 R10, R10 ;  /* 0x0000000a000a7310 */ /* 0x004e640000201800 */
[----:B-1-3--:R1:W-:Y:S04]  /*0370*/  STL.128 [R1], R8 ;  /* 0x0000000801007387 */ /* 0x00a3e80000100c00 */
[----:B------:R-:W-:-:S07]  /*0380*/  LEPC R20, `(.L_x_1) ;  /* 0x000000001014794e */ /* 0x000fce0000000000 */
[----:B01----:R-:W-:Y:S05]  /*0390*/  CALL.ABS.NOINC R12 ;  /* 0x000000000c007343 */ /* 0x003fea0003c00000 */
.L_x_1:
[----:B------:R-:W2:Y:S04]  /*03a0*/  LD.E R3, desc[UR36][R16.64+-0x10] ;  /* 0xfffff02410037980 */ /* 0x000ea8000c101900 */
[----:B------:R-:W2:Y:S01]  /*03b0*/  LDG.E R0, desc[UR36][R22.64] ;  /* 0x0000002416007981 */ /* 0x000ea2000c1e1900 */
[----:B------:R-:W-:Y:S01]  /*03c0*/  IADD3 R8, P0, PT, R16, -0xc, RZ ;  /* 0xfffffff410087810 */ /* 0x000fe20007f1e0ff */
[----:B------:R-:W0:Y:S01]  /*03d0*/  LDCU.64 UR4, c[0x4][0x18] ;  /* 0x01000300ff0477ac */ /* 0x000e220008000a00 */
[----:B--2---:R-:W-:-:S05]  /*03e0*/  FADD R3, R3, R0 ;  /* 0x0000000003037221 */ /* 0x004fca0000000000 */
[----:B------:R1:W-:Y:S04]  /*03f0*/  STG.E desc[UR36][R22.64], R3 ;  /* 0x0000000316007986 */ /* 0x0003e8000c101924 */
[----:B------:R-:W2:Y:S01]  /*0400*/  LD.E R10, desc[UR36][R16.64+-0xc] ;  /* 0xfffff424100a7980 */ /* 0x000ea2000c101900 */
[----:B------:R-:W-:Y:S01]  /*0410*/  IADD3.X R9, PT, PT, R17, -0x1, RZ, P0, !PT ;  /* 0xffffffff11097810 */ /* 0x000fe200007fe4ff */
[----:B0-----:R-:W-:Y:S01]  /*0420*/  IMAD.U32 R4, RZ, RZ, UR4 ;  /* 0x00000004ff047e24 */ /* 0x001fe2000f8e00ff */
[----:B------:R-:W-:Y:S01]  /*0430*/  MOV R24, 0x0 ;  /* 0x0000000000187802 */ /* 0x000fe20000000f00 */
[----:B------:R-:W-:Y:S01]  /*0440*/  IMAD.U32 R6, RZ, RZ, UR40 ;  /* 0x00000028ff067e24 */ /* 0x000fe2000f8e00ff */
[----:B------:R-:W-:Y:S01]  /*0450*/  MOV R5, UR5 ;  /* 0x0000000500057c02 */ /* 0x000fe20008000f00 */
[----:B------:R-:W-:Y:S01]  /*0460*/  IMAD.U32 R7, RZ, RZ, UR41 ;  /* 0x00000029ff077e24 */ /* 0x000fe2000f8e00ff */
[----:B------:R1:W0:Y:S01]  /*0470*/  LDC.64 R12, c[0x4][R24] ;  /* 0x01000000180c7b82 */ /* 0x0002220000000a00 */
[----:B--2---:R-:W2:Y:S02]  /*0480*/  F2F.F64.F32 R10, R10 ;  /* 0x0000000a000a7310 */ /* 0x004ea40000201800 */
[----:B0-2---:R1:W-:Y:S03]  /*0490*/  STL.128 [R1], R8 ;  /* 0x0000000801007387 */ /* 0x0053e60000100c00 */
[----:B------:R-:W-:-:S07]  /*04a0*/  LEPC R20, `(.L_x_2) ;  /* 0x000000001014794e */ /* 0x000fce0000000000 */
[----:B-1----:R-:W-:Y:S05]  /*04b0*/  CALL.ABS.NOINC R12 ;  /* 0x000000000c007343 */ /* 0x002fea0003c00000 */
.L_x_2:
        /* <DEDUP_REMOVED lines=8> */
[----:B------:R1:W3:Y:S01]  /*0540*/  LDC.64 R12, c[0x4][R24] ;  /* 0x01000000180c7b82 */ /* 0x0002e20000000a00 */
[----:B0-----:R-:W-:Y:S01]  /*0550*/  MOV R4, UR4 ;  /* 0x0000000400047c02 */ /* 0x001fe20008000f00 */
[----:B------:R-:W-:Y:S01]  /*0560*/  IMAD.U32 R5, RZ, RZ, UR5 ;  /* 0x00000005ff057e24 */ /* 0x000fe2000f8e00ff */
[----:B------:R-:W-:Y:S01]  /*0570*/  MOV R7, UR41 ;  /* 0x0000002900077c02 */ /* 0x000fe20008000f00 */
[----:B------:R-:W-:Y:S01]  /*0580*/  IMAD.U32 R6, RZ, RZ, UR40 ;  /* 0x00000028ff067e24 */ /* 0x000fe2000f8e00ff */
[----:B--2---:R-:W0:Y:S02]  /*0590*/  F2F.F64.F32 R10, R10 ;  /* 0x0000000a000a7310 */ /* 0x004e240000201800 */
[----:B0--3--:R1:W-:Y:S04]  /*05a0*/  STL.128 [R1], R8 ;  /* 0x0000000801007387 */ /* 0x0093e80000100c00 */
[----:B------:R-:W-:-:S07]  /*05b0*/  LEPC R20, `(.L_x_3) ;  /* 0x000000001014794e */ /* 0x000fce0000000000 */
[----:B-1----:R-:W-:Y:S05]  /*05c0*/  CALL.ABS.NOINC R12 ;  /* 0x000000000c007343 */ /* 0x002fea0003c00000 */
.L_x_3:
        /* <DEDUP_REMOVED lines=9> */
[----:B0-----:R-:W-:Y:S01]  /*0660*/  IMAD.U32 R4, RZ, RZ, UR4 ;  /* 0x00000004ff047e24 */ /* 0x001fe2000f8e00ff */
[----:B------:R-:W-:Y:S01]  /*0670*/  MOV R6, UR40 ;  /* 0x0000002800067c02 */ /* 0x000fe20008000f00 */
[----:B------:R-:W-:Y:S02]  /*0680*/  IMAD.U32 R5, RZ, RZ, UR5 ;  /* 0x00000005ff057e24 */ /* 0x000fe4000f8e00ff */
[----:B------:R-:W-:Y:S01]  /*0690*/  IMAD.U32 R7, RZ, RZ, UR41 ;  /* 0x00000029ff077e24 */ /* 0x000fe2000f8e00ff */
[----:B--2---:R-:W0:Y:S02]  /*06a0*/  F2F.F64.F32 R10, R10 ;  /* 0x0000000a000a7310 */ /* 0x004e240000201800 */
[----:B0--3--:R1:W-:Y:S04]  /*06b0*/  STL.128 [R1], R8 ;  /* 0x0000000801007387 */ /* 0x0093e80000100c00 */
[----:B------:R-:W-:-:S07]  /*06c0*/  LEPC R20, `(.L_x_4) ;  /* 0x000000001014794e */ /* 0x000fce0000000000 */
[----:B-1----:R-:W-:Y:S05]  /*06d0*/  CALL.ABS.NOINC R12 ;  /* 0x000000000c007343 */ /* 0x002fea0003c00000 */
.L_x_4:
[----:B------:R-:W2:Y:S04]  /*06e0*/  LD.E R3, desc[UR36][R16.64+-0x4] ;  /* 0xfffffc2410037980 */ /* 0x000ea8000c101900 */
[----:B------:R-:W2:Y:S01]  /*06f0*/  LDG.E R0, desc[UR36][R22.64] ;  /* 0x0000002416007981 */ /* 0x000ea2000c1e1900 */
[----:B------:R-:W0:Y:S01]  /*0700*/  LDCU.64 UR4, c[0x4][0x18] ;  /* 0x01000300ff0477ac */ /* 0x000e220008000a00 */
[----:B--2---:R-:W-:-:S05]  /*0710*/  FADD R3, R3, R0 ;  /* 0x0000000003037221 */ /* 0x004fca0000000000 */
[----:B------:R1:W-:Y:S04]  /*0720*/  STG.E desc[UR36][R22.64], R3 ;  /* 0x0000000316007986 */ /* 0x0003e8000c101924 */
[----:B------:R-:W2:Y:S01]  /*0730*/  LD.E R18, desc[UR36][R16.64] ;  /* 0x0000002410127980 */ /* 0x000ea2000c101900 */
        /* <DEDUP_REMOVED lines=9> */
.L_x_5:
[----:B------:R-:W2:Y:S04]  /*07d0*/  LD.E R3, desc[UR36][R16.64] ;  /* 0x0000002410037980 */ /* 0x000ea8000c101900 */
[----:B------:R-:W2:Y:S01]  /*07e0*/  LDG.E R0, desc[UR36][R22.64] ;  /* 0x0000002416007981 */ /* 0x000ea2000c1e1900 */
[----:B------:R-:W-:Y:S01]  /*07f0*/  IADD3 R8, P0, PT, R16, 0x4, RZ ;  /* 0x0000000410087810 */ /* 0x000fe20007f1e0ff */
[----:B------:R-:W0:Y:S01]  /*0800*/  LDCU.64 UR4, c[0x4][0x18] ;  /* 0x01000300ff0477ac */ /* 0x000e220008000a00 */
[----:B--2---:R-:W-:-:S05]  /*0810*/  FADD R3, R3, R0 ;  /* 0x0000000003037221 */ /* 0x004fca0000000000 */
[----:B------:R1:W-:Y:S04]  /*0820*/  STG.E desc[UR36][R22.64], R3 ;  /* 0x0000000316007986 */ /* 0x0003e8000c101924 */
[----:B------:R-:W2:Y:S01]  /*0830*/  LD.E R10, desc[UR36][R16.64+0x4] ;  /* 0x00000424100a7980 */ /* 0x000ea2000c101900 */
[----:B------:R-:W-:Y:S01]  /*0840*/  IADD3.X R9, PT, PT, RZ, R17, RZ, P0, !PT ;  /* 0x00000011ff097210 */ /* 0x000fe200007fe4ff */
        /* <DEDUP_REMOVED lines=9> */
.L_x_6:
[----:B------:R-:W2:Y:S04]  /*08e0*/  LD.E R3, desc[UR36][R16.64+0x4] ;  /* 0x0000042410037980 */ /* 0x000ea8000c101900 */
[----:B------:R-:W2:Y:S01]  /*08f0*/  LDG.E R0, desc[UR36][R22.64] ;  /* 0x0000002416007981 */ /* 0x000ea2000c1e1900 */
[----:B------:R-:W-:Y:S01]  /*0900*/  IADD3 R8, P0, PT, R16, 0x8, RZ ;  /* 0x0000000810087810 */ /* 0x000fe20007f1e0ff */
[----:B------:R-:W0:Y:S01]  /*0910*/  LDCU.64 UR4, c[0x4][0x18] ;  /* 0x01000300ff0477ac */ /* 0x000e220008000a00 */
[----:B--2---:R-:W-:-:S05]  /*0920*/  FADD R3, R3, R0 ;  /* 0x0000000003037221 */ /* 0x004fca0000000000 */
[----:B------:R1:W-:Y:S04]  /*0930*/  STG.E desc[UR36][R22.64], R3 ;  /* 0x0000000316007986 */ /* 0x0003e8000c101924 */
[----:B------:R-:W2:Y:S01]  /*0940*/  LD.E R10, desc[UR36][R16.64+0x8] ;  /* 0x00000824100a7980 */ /* 0x000ea2000c101900 */
[----:B------:R-:W-:Y:S01]  /*0950*/  IMAD.X R9, RZ, RZ, R17, P0 ;  /* 0x000000ffff097224 */ /* 0x000fe200000e0611 */
        /* <DEDUP_REMOVED lines=9> */
.L_x_7:
        /* <DEDUP_REMOVED lines=17> */
.L_x_8:
[----:B------:R0:W2:Y:S04]  /*0b00*/  LD.E R0, desc[UR36][R16.64+0xc] ;  /* 0x00000c2410007980 */ /* 0x0000a8000c101900 */
[----:B------:R-:W2:Y:S01]  /*0b10*/  LDG.E R3, desc[UR36][R22.64] ;  /* 0x0000002416037981 */ /* 0x000ea2000c1e1900 */
[----:B------:R-:W-:-:S04]  /*0b20*/  IADD3 R25, PT, PT, R25, 0x8, RZ ;  /* 0x0000000819197810 */ /* 0x000fc80007ffe0ff */
[----:B------:R-:W-:Y:S02]  /*0b30*/  ISETP.NE.AND P0, PT, R25, RZ, PT ;  /* 0x000000ff1900720c */ /* 0x000fe40003f05270 */
[----:B0-----:R-:W-:-:S05]  /*0b40*/  IADD3 R16, P1, PT, R16, 0x20, RZ ;  /* 0x0000002010107810 */ /* 0x001fca0007f3e0ff */
[----:B------:R-:W-:Y:S02]  /*0b50*/  IMAD.X R17, RZ, RZ, R17, P1 ;  /* 0x000000ffff117224 */ /* 0x000fe400008e0611 */
[----:B--2---:R-:W-:-:S05]  /*0b60*/  FADD R3, R0, R3 ;  /* 0x0000000300037221 */ /* 0x004fca0000000000 */
[----:B------:R1:W-:Y:S01]  /*0b70*/  STG.E desc[UR36][R22.64], R3 ;  /* 0x0000000316007986 */ /* 0x0003e2000c101924 */
[----:B------:R-:W-:Y:S05]  /*0b80*/  @P0 BRA `(.L_x_9) ;  /* 0xfffffff400cc0947 */ /* 0x000fea000383ffff */
[----:B------:R-:W-:Y:S05]  /*0b90*/  BSYNC.RECONVERGENT B6 ;  /* 0x0000000000067941 */ /* 0x000fea0003800200 */
.L_x_0:
[----:B------:R-:W-:-:S13]  /*0ba0*/  ISETP.NE.AND P0, PT, RZ, UR42, PT ;  /* 0x0000002aff007c0c */ /* 0x000fda000bf05270 */
[----:B------:R-:W-:Y:S05]  /*0bb0*/  @!P0 EXIT ;  /* 0x000000000000894d */ /* 0x000fea0003800000 */
[----:B------:R-:W2:Y:S01]  /*0bc0*/  LDC R25, c[0x0][0x384] ;  /* 0x0000e100ff197b82 */ /* 0x000ea20000000800 */
[----:B------:R-:W-:Y:S01]  /*0bd0*/  UISETP.GE.U32.AND UP0, UPT, UR42, 0x4, UPT ;  /* 0x000000042a00788c */ /* 0x000fe2000bf06070 */
[----:B--2---:R-:W-:-:S08]  /*0be0*/  LOP3.LUT R25, R25, 0x3, RZ, 0xc0, !PT ;  /* 0x0000000319197812 */ /* 0x004fd000078ec0ff */
[----:B------:R-:W-:Y:S05]  /*0bf0*/  BRA.U !UP0, `(.L_x_10) ;  /* 0x0000000508187547 */ /* 0x000fea000b800000 */
[----:B------:R-:W-:Y:S01]  /*0c00*/  IMAD.MOV.U32 R17, RZ, RZ, 0x4 ;  /* 0x00000004ff117424 */ /* 0x000fe200078e00ff */
[----:B------:R-:W-:Y:S01]  /*0c10*/  MOV R24, 0x0 ;  /* 0x0000000000187802 */ /* 0x000fe20000000f00 */
[----:B------:R-:W2:Y:S02]  /*0c20*/  LDCU.64 UR4, c[0x4][0x18] ;  /* 0x01000300ff0477ac */ /* 0x000ea40008000a00 */
[----:B------:R-:W-:-:S05]  /*0c30*/  IMAD.WIDE.U32 R16, R2, R17, UR38 ;  /* 0x0000002602107e25 */ /* 0x000fca000f8e0011 */
[----:B------:R-:W3:Y:S01]  /*0c40*/  LD.E R18, desc[UR36][R16.64] ;  /* 0x0000002410127980 */ /* 0x000ee2000c101900 */
[----:B------:R4:W0:Y:S01]  /*0c50*/  LDC.64 R8, c[0x4][R24] ;  /* 0x0100000018087b82 */ /* 0x0008220000000a00 */
[----:B------:R-:W-:Y:S01]  /*0c60*/  IMAD.U32 R6, RZ, RZ, UR40 ;  /* 0x00000028ff067e24 */ /* 0x000fe2000f8e00ff */
[----:B------:R-:W-:Y:S02]  /*0c70*/  MOV R7, UR41 ;  /* 0x0000002900077c02 */ /* 0x000fe40008000f00 */
[----:B--2---:R-:W-:Y:S01]  /*0c80*/  MOV R4, UR4 ;  /* 0x0000000400047c02 */ /* 0x004fe20008000f00 */
[----:B------:R-:W-:Y:S01]  /*0c90*/  IMAD.U32 R5, RZ, RZ, UR5 ;  /* 0x00000005ff057e24 */ /* 0x000fe2000f8e00ff */
[----:B---3--:R-:W2:Y:S02]  /*0ca0*/  F2F.F64.F32 R18, R18 ;  /* 0x0000001200127310 */ /* 0x008ea40000201800 */
[----:B0-2---:R4:W-:Y:S04]  /*0cb0*/  STL.128 [R1], R16 ;  /* 0x0000001001007387 */ /* 0x0059e80000100c00 */
[----:B------:R-:W-:-:S07]  /*0cc0*/  LEPC R20, `(.L_x_11) ;  /* 0x000000001014794e */ /* 0x000fce0000000000 */
[----:B-1--4-:R-:W-:Y:S05]  /*0cd0*/  CALL.ABS.NOINC R8 ;  /* 0x0000000008007343 */ /* 0x012fea0003c00000 */
.L_x_11:
        /* <DEDUP_REMOVED lines=17> */
.L_x_12:
        /* <DEDUP_REMOVED lines=17> */
.L_x_13:
        /* <DEDUP_REMOVED lines=17> */
.L_x_14:
[----:B------:R-:W2:Y:S04]  /*1010*/  LD.E R16, desc[UR36][R16.64+0xc] ;  /* 0x00000c2410107980 */ /* 0x000ea8000c101900 */
[----:B------:R-:W2:Y:S01]  /*1020*/  LDG.E R3, desc[UR36][R22.64] ;  /* 0x0000002416037981 */ /* 0x000ea2000c1e1900 */
[----:B------:R-:W-:Y:S02]  /*1030*/  VIADD R2, R2, 0x4 ;  /* 0x0000000402027836 */ /* 0x000fe40000000000 */
[----:B--2---:R-:W-:-:S05]  /*1040*/  FADD R3, R16, R3 ;  /* 0x0000000310037221 */ /* 0x004fca0000000000 */
[----:B------:R2:W-:Y:S02]  /*1050*/  STG.E desc[UR36][R22.64], R3 ;  /* 0x0000000316007986 */ /* 0x0005e4000c101924 */
.L_x_10:
[----:B------:R-:W-:-:S13]  /*1060*/  ISETP.NE.AND P0, PT, R25, RZ, PT ;  /* 0x000000ff1900720c */ /* 0x000fda0003f05270 */
[----:B------:R-:W-:Y:S05]  /*1070*/  @!P0 EXIT ;  /* 0x000000000000894d */ /* 0x000fea0003800000 */
[----:B------:R-:W-:-:S13]  /*1080*/  ISETP.NE.AND P0, PT, R25, 0x1, PT ;  /* 0x000000011900780c */ /* 0x000fda0003f05270 */
[----:B------:R-:W-:Y:S05]  /*1090*/  @!P0 BRA `(.L_x_15) ;  /* 0x0000000000908947 */ /* 0x000fea0003800000 */
[----:B------:R-:W-:Y:S01]  /*10a0*/  IMAD.MOV.U32 R17, RZ, RZ, 0x4 ;  /* 0x00000004ff117424 */ /* 0x000fe200078e00ff */
[----:B------:R-:W-:Y:S01]  /*10b0*/  MOV R24, 0x0 ;  /* 0x0000000000187802 */ /* 0x000fe20000000f00 */
[----:B------:R-:W3:Y:S02]  /*10c0*/  LDCU.64 UR4, c[0x4][0x18] ;  /* 0x01000300ff0477ac */ /* 0x000ee40008000a00 */
[----:B------:R-:W-:-:S05]  /*10d0*/  IMAD.WIDE.U32 R16, R2, R17, UR38 ;  /* 0x0000002602107e25 */ /* 0x000fca000f8e0011 */
[----:B------:R-:W4:Y:S01]  /*10e0*/  LD.E R18, desc[UR36][R16.64] ;  /* 0x0000002410127980 */ /* 0x000f22000c101900 */
[----:B------:R0:W0:Y:S01]  /*10f0*/  LDC.64 R8, c[0x4][R24] ;  /* 0x0100000018087b82 */ /* 0x0000220000000a00 */
[----:B------:R-:W-:Y:S01]  /*1100*/  MOV R6, UR40 ;  /* 0x0000002800067c02 */ /* 0x000fe20008000f00 */
[----:B------:R-:W-:Y:S01]  /*1110*/  IMAD.U32 R7, RZ, RZ, UR41 ;  /* 0x00000029ff077e24 */ /* 0x000fe2000f8e00ff */
[----:B---3--:R-:W-:Y:S01]  /*1120*/  MOV R4, UR4 ;  /* 0x0000000400047c02 */ /* 0x008fe20008000f00 */
[----:B------:R-:W-:Y:S01]  /*1130*/  IMAD.U32 R5, RZ, RZ, UR5 ;  /* 0x00000005ff057e24 */ /* 0x000fe2000f8e00ff */
[----:B----4-:R-:W3:Y:S02]  /*1140*/  F2F.F64.F32 R18, R18 ;  /* 0x0000001200127310 */ /* 0x010ee40000201800 */
[----:B0--3--:R3:W-:Y:S04]  /*1150*/  STL.128 [R1], R16 ;  /* 0x0000001001007387 */ /* 0x0097e80000100c00 */
[----:B------:R-:W-:-:S07]  /*1160*/  LEPC R20, `(.L_x_16) ;  /* 0x000000001014794e */ /* 0x000fce0000000000 */
[----:B-123--:R-:W-:Y:S05]  /*1170*/  CALL.ABS.NOINC R8 ;  /* 0x0000000008007343 */ /* 0x00efea0003c00000 */
.L_x_16:
        /* <DEDUP_REMOVED lines=8> */
[----:B------:R-:W3:Y:S01]  /*1200*/  LDC.64 R24, c[0x4][R24] ;  /* 0x0100000018187b82 */ /* 0x000ee20000000a00 */
[----:B0-----:R-:W-:Y:S01]  /*1210*/  IMAD.U32 R4, RZ, RZ, UR4 ;  /* 0x00000004ff047e24 */ /* 0x001fe2000f8e00ff */
[----:B------:R-:W-:Y:S01]  /*1220*/  MOV R5, UR5 ;  /* 0x0000000500057c02 */ /* 0x000fe20008000f00 */
[----:B------:R-:W-:Y:S01]  /*1230*/  IMAD.U32 R6, RZ, RZ, UR40 ;  /* 0x00000028ff067e24 */ /* 0x000fe2000f8e00ff */
[----:B------:R-:W-:Y:S01]  /*1240*/  MOV R7, UR41 ;  /* 0x0000002900077c02 */ /* 0x000fe20008000f00 */
[----:B--2---:R-:W0:Y:S02]  /*1250*/  F2F.F64.F32 R10, R10 ;  /* 0x0000000a000a7310 */ /* 0x004e240000201800 */
[----:B0--3--:R1:W-:Y:S04]  /*1260*/  STL.128 [R1], R8 ;  /* 0x0000000801007387 */ /* 0x0093e80000100c00 */
[----:B------:R-:W-:-:S07]  /*1270*/  LEPC R20, `(.L_x_17) ;  /* 0x000000001014794e */ /* 0x000fce0000000000 */
[----:B-1----:R-:W-:Y:S05]  /*1280*/  CALL.ABS.NOINC R24 ;  /* 0x0000000018007343 */ /* 0x002fea0003c00000 */
.L_x_17:
[----:B------:R-:W2:Y:S04]  /*1290*/  LD.E R16, desc[UR36][R16.64+0x4] ;  /* 0x0000042410107980 */ /* 0x000ea8000c101900 */
[----:B------:R-:W2:Y:S01]  /*12a0*/  LDG.E R3, desc[UR36][R22.64] ;  /* 0x0000002416037981 */ /* 0x000ea2000c1e1900 */
[----:B------:R-:W-:Y:S02]  /*12b0*/  VIADD R2, R2, 0x2 ;  /* 0x0000000202027836 */ /* 0x000fe40000000000 */
[----:B--2---:R-:W-:-:S05]  /*12c0*/  FADD R3, R16, R3 ;  /* 0x0000000310037221 */ /* 0x004fca0000000000 */
[----:B------:R3:W-:Y:S02]  /*12d0*/  STG.E desc[UR36][R22.64], R3 ;  /* 0x0000000316007986 */ /* 0x0007e4000c101924 */
.L_x_15:
[----:B------:R-:W4:Y:S02]  /*12e0*/  LDC R0, c[0x0][0x384] ;  /* 0x0000e100ff007b82 */ /* 0x000f240000000800 */
[----:B----4-:R-:W-:-:S04]  /*12f0*/  LOP3.LUT R0, R0, 0x1, RZ, 0xc0, !PT ;  /* 0x0000000100007812 */ /* 0x010fc800078ec0ff */
[----:B------:R-:W-:-:S13]  /*1300*/  ISETP.NE.U32.AND P0, PT, R0, 0x1, PT ;  /* 0x000000010000780c */ /* 0x000fda0003f05070 */
[----:B------:R-:W-:Y:S05]  /*1310*/  @P0 EXIT ;  /* 0x000000000000094d */ /* 0x000fea0003800000 */
[----:B------:R-:W-:Y:S01]  /*1320*/  HFMA2 R17, -RZ, RZ, 0, 2.384185791015625e-07 ;  /* 0x00000004ff117431 */ /* 0x000fe200000001ff */
[----:B------:R-:W-:Y:S01]  /*1330*/  MOV R0, 0x0 ;  /* 0x0000000000007802 */ /* 0x000fe20000000f00 */
[----:B------:R-:W4:Y:S03]  /*1340*/  LDCU.64 UR4, c[0x4][0x18] ;  /* 0x01000300ff0477ac */ /* 0x000f260008000a00 */
[----:B------:R-:W-:-:S05]  /*1350*/  IMAD.WIDE.U32 R16, R2, R17, UR38 ;  /* 0x0000002602107e25 */ /* 0x000fca000f8e0011 */
[----:B------:R-:W5:Y:S01]  /*1360*/  LD.E R18, desc[UR36][R16.64] ;  /* 0x0000002410127980 */ /* 0x000f62000c101900 */
[----:B-123--:R1:W2:Y:S01]  /*1370*/  LDC.64 R2, c[0x4][R0] ;  /* 0x0100000000027b82 */ /* 0x00e2a20000000a00 */
[----:B------:R-:W-:Y:S01]  /*1380*/  IMAD.U32 R6, RZ, RZ, UR40 ;  /* 0x00000028ff067e24 */ /* 0x000fe2000f8e00ff */
[----:B------:R-:W-:Y:S01]  /*1390*/  MOV R7, UR41 ;  /* 0x0000002900077c02 */ /* 0x000fe20008000f00 */
[----:B----4-:R-:W-:Y:S01]  /*13a0*/  IMAD.U32 R4, RZ, RZ, UR4 ;  /* 0x00000004ff047e24 */ /* 0x010fe2000f8e00ff */
[----:B------:R-:W-:Y:S01]  /*13b0*/  MOV R5, UR5 ;  /* 0x0000000500057c02 */ /* 0x000fe20008000f00 */
[----:B-----5:R-:W3:Y:S02]  /*13c0*/  F2F.F64.F32 R18, R18 ;  /* 0x0000001200127310 */ /* 0x020ee40000201800 */
[----:B--23--:R1:W-:Y:S04]  /*13d0*/  STL.128 [R1], R16 ;  /* 0x0000001001007387 */ /* 0x00c3e80000100c00 */
[----:B------:R-:W-:-:S07]  /*13e0*/  LEPC R20, `(.L_x_18) ;  /* 0x000000001014794e */ /* 0x000fce0000000000 */
[----:B01----:R-:W-:Y:S05]  /*13f0*/  CALL.ABS.NOINC R2 ;  /* 0x0000000002007343 */ /* 0x003fea0003c00000 */
.L_x_18:
[----:B------:R-:W2:Y:S04]  /*1400*/  LD.E R16, desc[UR36][R16.64] ;  /* 0x0000002410107980 */ /* 0x000ea8000c101900 */
[----:B------:R-:W2:Y:S02]  /*1410*/  LDG.E R3, desc[UR36][R22.64] ;  /* 0x0000002416037981 */ /* 0x000ea4000c1e1900 */
[----:B--2---:R-:W-:-:S05]  /*1420*/  FADD R3, R16, R3 ;  /* 0x0000000310037221 */ /* 0x004fca0000000000 */
[----:B------:R-:W-:Y:S01]  /*1430*/  STG.E desc[UR36][R22.64], R3 ;  /* 0x0000000316007986 */ /* 0x000fe2000c101924 */
[----:B------:R-:W-:Y:S05]  /*1440*/  EXIT ;  /* 0x000000000000794d */ /* 0x000fea0003800000 */
.L_x_19:
[----:B------:R-:W-:-:S00]  /*1450*/  BRA `(.L_x_19) ;  /* 0xfffffffc00fc7947 */ /* 0x000fc0000383ffff */
[----:B------:R-:W-:-:S00]  /*1460*/  NOP ;  /* 0x0000000000007918 */ /* 0x000fc00000000000 */
        /* <DEDUP_REMOVED lines=9> */
.L_x_24:


//--------------------- .text._Z7fillAlliPfS_S_   --------------------------
	.section	.text._Z7fillAlliPfS_S_,"ax",@progbits
	.align	128
        .global         _Z7fillAlliPfS_S_
        .type           _Z7fillAlliPfS_S_,@function
        .size           _Z7fillAlliPfS_S_,(.L_x_25 - _Z7fillAlliPfS_S_)
        .other          _Z7fillAlliPfS_S_,@"STO_CUDA_ENTRY STV_DEFAULT"
_Z7fillAlliPfS_S_:
.text._Z7fillAlliPfS_S_:
[----:B------:R-:W0:Y:S08]  /*0000*/  LDC R1, c[0x0][0x37c] ;  /* 0x0000df00ff017b82 */ /* 0x000e300000000800 */
[----:B------:R-:W1:Y:S01]  /*0010*/  LDC.64 R4, c[0x0][0x388] ;  /* 0x0000e200ff047b82 */ /* 0x000e620000000a00 */
[----:B------:R-:W1:Y:S01]  /*0020*/  LDCU.64 UR36, c[0x0][0x358] ;  /* 0x00006b00ff2477ac */ /* 0x000e620008000a00 */
[----:B0-----:R-:W-:-:S06]  /*0030*/  VIADD R1, R1, 0xffffffd0 ;  /* 0xffffffd001017836 */ /* 0x001fcc0000000000 */
[----:B------:R-:W0:Y:S08]  /*0040*/  LDC.64 R6, c[0x0][0x390] ;  /* 0x0000e400ff067b82 */ /* 0x000e300000000a00 */
[----:B------:R-:W2:Y:S01]  /*0050*/  LDC.64 R14, c[0x0][0x398] ;  /* 0x0000e600ff0e7b82 */ /* 0x000ea20000000a00 */
[----:B------:R-:W3:Y:S01]  /*0060*/  LDCU UR4, c[0x0][0x2f8] ;  /* 0x00005f00ff0477ac */ /* 0x000ee20008000800 */
[----:B------:R-:W-:Y:S01]  /*0070*/  MOV R2, 0x0 ;  /* 0x0000000000027802 */ /* 0x000fe20000000f00 */
[----:B------:R-:W4:Y:S01]  /*0080*/  LDCU UR5, c[0x0][0x2fc] ;  /* 0x00005f80ff0577ac */ /* 0x000f220008000800 */
[----:B-1----:R1:W5:Y:S01]  /*0090*/  LDG.E R4, desc[UR36][R4.64] ;  /* 0x0000002404047981 */ /* 0x002362000c1e1900 */
[----:B------:R-:W1:Y:S01]  /*00a0*/  LDCU.64 UR6, c[0x4][0x10] ;  /* 0x01000200ff0677ac */ /* 0x000e620008000a00 */
[----:B------:R-:W4:Y:S02]  /*00b0*/  LDCU UR38, c[0x0][0x380] ;  /* 0x00007000ff2677ac */ /* 0x000f240008000800 */
[----:B0-----:R-:W5:Y:S04]  /*00c0*/  LDG.E R6, desc[UR36][R6.64] ;  /* 0x0000002406067981 */ /* 0x001f68000c1e1900 */
[----:B--2---:R0:W2:Y:S01]  /*00d0*/  LDG.E R0, desc[UR36][R14.64] ;  /* 0x000000240e007981 */ /* 0x0040a2000c1e1900 */
[----:B---3--:R-:W-:Y:S01]  /*00e0*/  IADD3 R17, P0, PT, R1, UR4, RZ ;  /* 0x0000000401117c10 */ /* 0x008fe2000ff1e0ff */
[----:B-1----:R-:W-:-:S04]  /*00f0*/  IMAD.U32 R5, RZ, RZ, UR7 ;  /* 0x00000007ff057e24 */ /* 0x002fc8000f8e00ff */
[----:B----4-:R-:W-:Y:S01]  /*0100*/  IMAD.X R16, RZ, RZ, UR5, P0 ;  /* 0x00000005ff107e24 */ /* 0x010fe200080e06ff */
[----:B------:R-:W-:Y:S01]  /*0110*/  USHF.R.S32.HI UR38, URZ, 0x1f, UR38 ;  /* 0x0000001fff267899 */ /* 0x000fe20008011426 */
[----:B0-----:R0:W1:Y:S01]  /*0120*/  LDC.64 R14, c[0x4][R2] ;  /* 0x01000000020e7b82 */ /* 0x0010620000000a00 */
[----:B-----5:R3:W-:Y:S08]  /*0130*/  F2F.F64.F32 R8, R4 ;  /* 0x0000000400087310 */ /* 0x0207f00000201800 */
[----:B------:R4:W5:Y:S01]  /*0140*/  F2F.F64.F32 R10, R6 ;  /* 0x00000006000a7310 */ /* 0x0009620000201800 */
[----:B---3--:R-:W-:-:S07]  /*0150*/  MOV R4, UR6 ;  /* 0x0000000600047c02 */ /* 0x008fce0008000f00 */
[----:B--2---:R-:W2:Y:S01]  /*0160*/  F2F.F64.F32 R12, R0 ;  /* 0x00000000000c7310 */ /* 0x004ea20000201800 */
[----:B----4-:R-:W-:-:S04]  /*0170*/  IADD3 R6, P1, PT, R17, 0x10, RZ ;  /* 0x0000001011067810 */ /* 0x010fc80007f3e0ff */
[----:B------:R-:W-:Y:S01]  /*0180*/  IADD3.X R7, PT, PT, RZ, R16, RZ, P1, !PT ;  /* 0x00000010ff077210 */ /* 0x000fe20000ffe4ff */
[----:B-----5:R0:W-:Y:S04]  /*0190*/  STL.128 [R1+0x10], R8 ;  /* 0x0000100801007387 */ /* 0x0201e80000100c00 */
[----:B-12---:R0:W-:Y:S04]  /*01a0*/  STL.64 [R1+0x20], R12 ;  /* 0x0000200c01007387 */ /* 0x0061e80000100a00 */
[----:B------:R-:W-:-:S07]  /*01b0*/  LEPC R20, `(.L_x_20) ;  /* 0x000000001014794e */ /* 0x000fce0000000000 */
[----:B0-----:R-:W-:Y:S05]  /*01c0*/  CALL.ABS.NOINC R14 ;  /* 0x000000000e007343 */ /* 0x001fea0003c00000 */
.L_x_20:
[----:B------:R-:W0:Y:S01]  /*01d0*/  S2R R0, SR_TID.Y ;  /* 0x0000000000007919 */ /* 0x000e220000002200 */
[----:B------:R-:W-:Y:S01]  /*01e0*/  S2UR UR4, SR_CTAID.Y ;  /* 0x00000000000479c3 */ /* 0x000fe20000002600 */
[----:B------:R-:W1:Y:S01]  /*01f0*/  LDCU UR10, c[0x0][0x360] ;  /* 0x00006c00ff0a77ac */ /* 0x000e620008000800 */
[----:B------:R-:W-:Y:S01]  /*0200*/  MOV R3, 0x400 ;  /* 0x0000040000037802 */ /* 0x000fe20000000f00 */
[----:B------:R-:W0:Y:S01]  /*0210*/  S2R R15, SR_TID.Z ;  /* 0x00000000000f7919 */ /* 0x000e220000002300 */
[----:B------:R-:W1:Y:S01]  /*0220*/  LDCU UR11, c[0x0][0x364] ;  /* 0x00006c80ff0b77ac */ /* 0x000e620008000800 */
[----:B------:R-:W2:Y:S03]  /*0230*/  S2R R10, SR_CgaCtaId ;  /* 0x00000000000a7919 */ /* 0x000ea60000008800 */
[----:B------:R-:W3:Y:S01]  /*0240*/  S2UR UR7, SR_CTAID.Z ;  /* 0x00000000000779c3 */ /* 0x000ee20000002700 */
[----:B------:R-:W4:Y:S01]  /*0250*/  LDCU UR6, c[0x0][0x370] ;  /* 0x00006e00ff0677ac */ /* 0x000f220008000800 */
[----:B------:R-:W5:Y:S01]  /*0260*/  S2R R11, SR_TID.X ;  /* 0x00000000000b7919 */ /* 0x000f620000002100 */
[----:B------:R-:W3:Y:S01]  /*0270*/  LDCU UR8, c[0x0][0x374] ;  /* 0x00006e80ff0877ac */ /* 0x000ee20008000800 */
[----:B------:R-:W5:Y:S04]  /*0280*/  S2R R13, SR_SWINHI ;  /* 0x00000000000d7919 */ /* 0x000f680000002f00 */
[----:B------:R-:W4:Y:S01]  /*0290*/  S2UR UR5, SR_CTAID.X ;  /* 0x00000000000579c3 */ /* 0x000f220000002500 */
[----:B------:R-:W5:Y:S01]  /*02a0*/  LDCU UR12, c[0x0][0x380] ;  /* 0x00007000ff0c77ac */ /* 0x000f620008000800 */
[----:B-1----:R-:W-:-:S06]  /*02b0*/  UIMAD UR9, UR10, UR11, URZ ;  /* 0x0000000b0a0972a4 */ /* 0x002fcc000f8e02ff */
[----:B------:R-:W1:Y:S08]  /*02c0*/  LDC R12, c[0x0][0x368] ;  /* 0x0000da00ff0c7b82 */ /* 0x000e700000000800 */
[----:B------:R-:W1:Y:S01]  /*02d0*/  LDC.64 R8, c[0x0][0x388] ;  /* 0x0000e200ff087b82 */ /* 0x000e620000000a00 */
[----:B---3--:R-:W-:Y:S01]  /*02e0*/  UIMAD UR4, UR7, UR8, UR4 ;  /* 0x00000008070472a4 */ /* 0x008fe2000f8e0204 */
[----:B0-----:R-:W-:Y:S01]  /*02f0*/  IMAD R0, R15, UR11, R0 ;  /* 0x0000000b0f007c24 */ /* 0x001fe2000f8e0200 */
[----:B--2---:R-:W-:-:S05]  /*0300*/  LEA R10, R10, R3, 0x18 ;  /* 0x000000030a0a7211 */ /* 0x004fca00078ec0ff */
[----:B------:R-:W0:Y:S01]  /*0310*/  LDC.64 R4, c[0x0][0x390] ;  /* 0x0000e400ff047b82 */ /* 0x000e220000000a00 */
[----:B----4-:R-:W-:Y:S01]  /*0320*/  UIMAD UR4, UR4, UR6, UR5 ;  /* 0x00000006040472a4 */ /* 0x010fe2000f8e0205 */
[----:B-----5:R-:W-:Y:S01]  /*0330*/  IMAD R0, R0, UR10, R11 ;  /* 0x0000000a00007c24 */ /* 0x020fe2000f8e020b */
[----:B------:R-:W-:Y:S02]  /*0340*/  MOV R10, R10 ;  /* 0x0000000a000a7202 */ /* 0x000fe40000000f00 */
[----:B------:R-:W-:-:S03]  /*0350*/  MOV R11, R13 ;  /* 0x0000000d000b7202 */ /* 0x000fc60000000f00 */
[----:B------:R-:W2:Y:S01]  /*0360*/  LDC.64 R6, c[0x0][0x398] ;  /* 0x0000e600ff067b82 */ /* 0x000ea20000000a00 */
[----:B-1----:R-:W-:Y:S02]  /*0370*/  IMAD R3, R12, UR9, RZ ;  /* 0x000000090c037c24 */ /* 0x002fe4000f8e02ff */
[----:B------:R-:W-:Y:S02]  /*0380*/  IMAD.SHL.U32 R13, R0, 0x4, RZ ;  /* 0x00000004000d7824 */ /* 0x000fe400078e00ff */
[----:B------:R-:W-:Y:S01]  /*0390*/  IMAD R3, R3, UR4, R0 ;  /* 0x0000000403037c24 */ /* 0x000fe2000f8e0200 */
[----:B------:R-:W1:Y:S02]  /*03a0*/  LDCU.64 UR4, c[0x4][0x8] ;  /* 0x01000100ff0477ac */ /* 0x000e640008000a00 */
[----:B------:R-:W-:Y:S01]  /*03b0*/  IADD3 R13, P0, P1, R13, UR12, R10 ;  /* 0x0000000c0d0d7c10 */ /* 0x000fe2000f91e00a */
[----:B------:R-:W-:-:S03]  /*03c0*/  IMAD.WIDE R8, R3, 0x4, R8 ;  /* 0x0000000403087825 */ /* 0x000fc600078e0208 */
[----:B------:R-:W-:Y:S02]  /*03d0*/  IADD3.X R10, PT, PT, RZ, UR38, R11, P0, P1 ;  /* 0x00000026ff0a7c10 */ /* 0x000fe400087e240b */
[----:B------:R3:W4:Y:S01]  /*03e0*/  LDG.E R0, desc[UR36][R8.64] ;  /* 0x0000002408007981 */ /* 0x000722000c1e1900 */
[----:B0-----:R-:W-:-:S06]  /*03f0*/  IMAD.WIDE R4, R3, 0x4, R4 ;  /* 0x0000000403047825 */ /* 0x001fcc00078e0204 */
[----:B------:R1:W4:Y:S01]  /*0400*/  LDG.E R5, desc[UR36][R4.64] ;  /* 0x0000002404057981 */ /* 0x000322000c1e1900 */
[----:B--2---:R-:W-:Y:S01]  /*0410*/  IMAD.WIDE R6, R3, 0x4, R6 ;  /* 0x0000000403067825 */ /* 0x004fe200078e0206 */
[----:B---3--:R-:W-:-:S03]  /*0420*/  MOV R8, R13 ;  /* 0x0000000d00087202 */ /* 0x008fc60000000f00 */
[----:B------:R-:W-:Y:S01]  /*0430*/  IMAD.MOV.U32 R9, RZ, RZ, R10 ;  /* 0x000000ffff097224 */ /* 0x000fe200078e000a */
[----:B------:R0:W2:Y:S04]  /*0440*/  LDG.E R3, desc[UR36][R6.64] ;  /* 0x0000002406037981 */ /* 0x0000a8000c1e1900 */
[----:B------:R-:W2:Y:S01]  /*0450*/  LD.E R10, desc[UR36][R8.64] ;  /* 0x00000024080a7980 */ /* 0x000ea2000c101900 */
[----:B------:R3:W2:Y:S01]  /*0460*/  LDC.64 R12, c[0x4][R2] ;  /* 0x01000000020c7b82 */ /* 0x0006a20000000a00 */
[----:B-1----:R-:W-:Y:S02]  /*0470*/  MOV R4, UR4 ;  /* 0x0000000400047c02 */ /* 0x002fe40008000f00 */
[----:B0-----:R-:W-:Y:S02]  /*0480*/  MOV R6, R17 ;  /* 0x0000001100067202 */ /* 0x001fe40000000f00 */
[----:B------:R-:W-:Y:S01]  /*0490*/  MOV R7, R16 ;  /* 0x0000001000077202 */ /* 0x000fe20000000f00 */
[----:B----4-:R-:W-:-:S04]  /*04a0*/  FADD R0, R0, R5 ;  /* 0x0000000500007221 */ /* 0x010fc80000000000 */
[----:B--2---:R-:W-:-:S04]  /*04b0*/  FFMA R3, R3, R0, R10 ;  /* 0x0000000003037223 */ /* 0x004fc8000000000a */
[----:B------:R-:W0:Y:S01]  /*04c0*/  F2F.F64.F32 R10, R3 ;  /* 0x00000003000a7310 */ /* 0x000e220000201800 */
[----:B------:R3:W-:Y:S04]  /*04d0*/  ST.E desc[UR36][R8.64], R3 ;  /* 0x0000000308007985 */ /* 0x0007e8000c101924 */
[----:B0-----:R3:W-:Y:S01]  /*04e0*/  STL.128 [R1], R8 ;  /* 0x0000000801007387 */ /* 0x0017e20000100c00 */
[----:B------:R-:W-:-:S07]  /*04f0*/  IMAD.U32 R5, RZ, RZ, UR5 ;  /* 0x00000005ff057e24 */ /* 0x000fce000f8e00ff */
[----:B------:R-:W-:-:S07]  /*0500*/  LEPC R20, `(.L_x_21) ;  /* 0x000000001014794e */ /* 0x000fce0000000000 */
[----:B---3--:R-:W-:Y:S05]  /*0510*/  CALL.ABS.NOINC R12 ;  /* 0x000000000c007343 */ /* 0x008fea0003c00000 */
.L_x_21:
[----:B------:R-:W-:Y:S05]  /*0520*/  EXIT ;  /* 0x000000000000794d */ /* 0x000fea0003800000 */
.L_x_22:
        /* <DEDUP_REMOVED lines=13> */
.L_x_25:


//--------------------- .text._Z10initializei     --------------------------
	.section	.text._Z10initializei,"ax",@progbits
	.align	128
        .global         _Z10initializei
        .type           _Z10initializei,@function
        .size           _Z10initializei,(.L_x_26 - _Z10initializei)
        .other          _Z10initializei,@"STO_CUDA_ENTRY STV_DEFAULT"
_Z10initializei:
.text._Z10initializei:
[----:B------:R-:W-:Y:S01]  /*0000*/  LDC R1, c[0x0][0x37c] ;  /* 0x0000df00ff017b82 */ /* 0x000fe20000000800 */
[----:B------:R-:W0:Y:S01]  /*0010*/  S2R R2, SR_TID.Y ;  /* 0x0000000000027919 */ /* 0x000e220000002200 */
[----:B------:R-:W1:Y:S01]  /*0020*/  LDCU UR4, c[0x0][0x360] ;  /* 0x00006c00ff0477ac */ /* 0x000e620008000800 */
[----:B------:R-:W-:Y:S01]  /*0030*/  MOV R0, 0x400 ;  /* 0x0000040000007802 */ /* 0x000fe20000000f00 */
[----:B------:R-:W0:Y:S01]  /*0040*/  S2R R9, SR_TID.Z ;  /* 0x0000000000097919 */ /* 0x000e220000002300 */
[----:B------:R-:W0:Y:S01]  /*0050*/  LDCU UR5, c[0x0][0x364] ;  /* 0x00006c80ff0577ac */ /* 0x000e220008000800 */
[----:B------:R-:W2:Y:S01]  /*0060*/  S2R R3, SR_CgaCtaId ;  /* 0x0000000000037919 */ /* 0x000ea20000008800 */
[----:B------:R-:W3:Y:S01]  /*0070*/  LDCU UR7, c[0x0][0x380] ;  /* 0x00007000ff0777ac */ /* 0x000ee20008000800 */
[----:B------:R-:W1:Y:S01]  /*0080*/  S2R R7, SR_TID.X ;  /* 0x0000000000077919 */ /* 0x000e620000002100 */
[----:B------:R-:W4:Y:S01]  /*0090*/  S2R R5, SR_SWINHI ;  /* 0x0000000000057919 */ /* 0x000f220000002f00 */
[----:B---3--:R-:W-:Y:S01]  /*00a0*/  USHF.R.S32.HI UR6, URZ, 0x1f, UR7 ;  /* 0x0000001fff067899 */ /* 0x008fe20008011407 */
[----:B0-----:R-:W-:Y:S01]  /*00b0*/  IMAD R2, R9, UR5, R2 ;  /* 0x0000000509027c24 */ /* 0x001fe2000f8e0202 */
[----:B--2---:R-:W-:-:S03]  /*00c0*/  LEA R0, R3, R0, 0x18 ;  /* 0x0000000003007211 */ /* 0x004fc600078ec0ff */
[----:B-1----:R-:W-:Y:S01]  /*00d0*/  IMAD R4, R2, UR4, R7 ;  /* 0x0000000402047c24 */ /* 0x002fe2000f8e0207 */
[----:B------:R-:W0:Y:S01]  /*00e0*/  LDCU.64 UR4, c[0x0][0x358] ;  /* 0x00006b00ff0477ac */ /* 0x000e220008000a00 */
[----:B------:R-:W-:Y:S02]  /*00f0*/  MOV R2, R0 ;  /* 0x0000000000027202 */ /* 0x000fe40000000f00 */
[----:B----4-:R-:W-:Y:S01]  /*0100*/  MOV R3, R5 ;  /* 0x0000000500037202 */ /* 0x010fe20000000f00 */
[----:B------:R-:W-:-:S05]  /*0110*/  IMAD.SHL.U32 R5, R4, 0x4, RZ ;  /* 0x0000000404057824 */ /* 0x000fca00078e00ff */
[----:B------:R-:W-:-:S04]  /*0120*/  IADD3 R2, P0, P1, R5, UR7, R2 ;  /* 0x0000000705027c10 */ /* 0x000fc8000f91e002 */
[----:B------:R-:W-:-:S05]  /*0130*/  IADD3.X R3, PT, PT, RZ, UR6, R3, P0, P1 ;  /* 0x00000006ff037c10 */ /* 0x000fca00087e2403 */
[----:B0-----:R-:W-:Y:S01]  /*0140*/  ST.E desc[UR4][R2.64], RZ ;  /* 0x000000ff02007985 */ /* 0x001fe2000c101904 */
[----:B------:R-:W-:Y:S05]  /*0150*/  EXIT ;  /* 0x000000000000794d */ /* 0x000fea0003800000 */
.L_x_23:
        /* <DEDUP_REMOVED lines=10> */
.L_x_26:


//--------------------- .nv.global.init           --------------------------
	.section	.nv.global.init,"aw",@progbits
.nv.global.init:
	.type		$str$1,@object
	.size		$str$1,($str - $str$1)
$str$1:
        /*0000*/ 	.byte	0x68, 0x65, 0x72, 0x65, 0x20, 0x25, 0x67, 0x20, 0x25, 0x67, 0x20, 0x25, 0x67, 0x0a, 0x00
	.type		$str,@object
	.size		$str,($str$2 - $str)
$str:
        /*000f*/ 	.byte	0x20, 0x20, 0x20, 0x20, 0x66, 0x69, 0x6c, 0x6c, 0x20, 0x25, 0x6c, 0x64, 0x20, 0x25, 0x67, 0x0a
        /*001f*/ 	.byte	0x00
	.type		$str$2,@object
	.size		$str$2,(.L_2 - $str$2)
$str$2:
        /*0020*/ 	.byte	0x20, 0x20, 0x20, 0x20, 0x65, 0x78, 0x74, 0x72, 0x61, 0x63, 0x74, 0x20, 0x25, 0x6c, 0x64, 0x20
        /*0030*/ 	.byte	0x25, 0x67, 0x0a, 0x00
.L_2:


//--------------------- .nv.shared._Z16extractFromBlockiiP5Wacky --------------------------
	.section	.nv.shared._Z16extractFromBlockiiP5Wacky,"aw",@nobits
	.sectionflags	@""
	.align	16
	.zero		1024


//--------------------- .nv.shared.reserved.0     --------------------------
	.section	.nv.shared.reserved.0,"aw",@nobits
	.weak		__nv_reservedSMEM_offset_0_alias
	.size		__nv_reservedSMEM_offset_0_alias, 0, 64
	.other		__nv_reservedSMEM_offset_0_alias,@"STO_CUDA_RESERVED_SHARED STV_DEFAULT"
__nv_reservedSMEM_offset_0_alias:
	.zero		0
	.zero		64


//--------------------- .nv.shared._Z7fillAlliPfS_S_ --------------------------
	.section	.nv.shared._Z7fillAlliPfS_S_,"aw",@nobits
	.sectionflags	@""
	.align	16
	.zero		1024


//--------------------- .nv.shared._Z10initializei --------------------------
	.section	.nv.shared._Z10initializei,"aw",@nobits
	.sectionflags	@""
	.align	16
	.zero		1024


//--------------------- .nv.constant0._Z16extractFromBlockiiP5Wacky --------------------------
	.section	.nv.constant0._Z16extractFromBlockiiP5Wacky,"a",@progbits
	.sectionflags	@""
	.align	4
.nv.constant0._Z16extractFromBlockiiP5Wacky:
	.zero		912


//--------------------- .nv.constant0._Z7fillAlliPfS_S_ --------------------------
	.section	.nv.constant0._Z7fillAlliPfS_S_,"a",@progbits
	.sectionflags	@""
	.align	4
.nv.constant0._Z7fillAlliPfS_S_:
	.zero		928


//--------------------- .nv.constant0._Z10initializei --------------------------
	.section	.nv.constant0._Z10initializei,"a",@progbits
	.sectionflags	@""
	.align	4
.nv.constant0._Z10initializei:
	.zero		900


//--------------------- SYMBOLS --------------------------

	.type		.nv.reservedSmem.offset0,@object
	.size		.nv.reservedSmem.offset0,0x4
	.type		.nv.reservedSmem.cap,@object
	.size		.nv.reservedSmem.cap,0x4
	.type		vprintf,@function
